	.target	sm_90a

	.elftype	@"ET_EXEC"


//--------------------- .note.nv.tkinfo           --------------------------
	.section	.note.nv.tkinfo,"",@"SHT_NOTE"
	.sectionflags	@"SHF_NOTE_NV_TKINFO"
	.tkinfo
        /*0018*/ 	.word	0x00000002
        /*0030*/ 	.string	""
        /*0030*/ 	.string	"ptxas"
        /*0030*/ 	.string	"Cuda compilation tools, release 13.0, V13.0.88"
        /*0030*/ 	.string	"Build cuda_13.0.r13.0/compiler.36424714_0"
        /*0030*/ 	.string	"-arch sm_90a -m 64 "



//--------------------- .note.nv.cuinfo           --------------------------
	.section	.note.nv.cuinfo,"",@"SHT_NOTE"
	.sectionflags	@"SHF_NOTE_NV_CUINFO"
        /*0018*/ 	.short	0x0002
        /*001a*/ 	.short	0x005a
        /*001c*/ 	.short	0x0082
	.zero		2


//--------------------- .nv.info                  --------------------------
	.section	.nv.info,"",@"SHT_CUDA_INFO"
	.align	4


	//----- nvinfo : EIATTR_REGCOUNT
	.align		4
        /*0000*/ 	.byte	0x04, 0x2f
        /*0002*/ 	.short	(.L_12 - .L_11)
	.align		4
.L_11:
        /*0004*/ 	.word	index@(_ZN7cutlass13device_kernelINS_4conv6kernel13ConvUniversalINS1_16ConvProblemShapeILNS1_8OperatorE0ELi3EEENS1_10collective14CollectiveConvINS1_46MainloopSm90TmaGmmaWarpSpecializedImplicitGemmILS5_0ELi7ELi3EN4cute5tupleIJNSA_1CILi2EEENSC_ILi1EEESE_EEENS1_36KernelImplicitTmaWarpSpecializedSm90ELi1EEENSB_IJNSC_ILi128EEESI_NSB_IJNSC_ILi32EEEEEEEEENS_10tfloat32_tESM_NSA_8TiledMMAINSA_8MMA_AtomIJNSA_4SM904GMMA30MMA_64x128x8_F32TF32TF32_SS_TNILNSQ_7ScaleInE1ELSS_1EEEEEENSA_6LayoutINSB_IJSE_SE_SE_EEENSB_IJNSC_ILi0EEESX_SX_EEEEENSB_IJNSA_10UnderscoreES10_S10_EEEEENS7_6detail26Sm90ImplicitGemmTileTraitsINSA_20SM90_TMA_LOAD_IM2COLENSA_14ComposedLayoutINSA_7SwizzleILi3ELi4ELi3EEENSA_18smem_ptr_flag_bitsILi32EEENSV_INSB_IJNSB_IJNSC_ILi8EEENSC_ILi16EEEEEENSB_IJSJ_SE_EEENSB_IJSE_NSC_ILi7EEEEEEEEENSB_IJNSB_IJSJ_NSC_ILi256EEEEEENSB_IJSE_SX_EEENSB_IJSX_NSC_ILi4096EEEEEEEEEEEEEvEENS14_INSA_23SM90_TMA_LOAD_MULTICASTES1P_vEEEENS_8epilogue10collective6detail29Sm90TmaWarpSpecializedAdapterINS1V_15DefaultEpilogueISM_NSB_IJNSB_IJllllEEESE_SX_EEES20_NS1U_6thread17LinearCombinationISM_Li1EffLNS21_9ScaleType4KindE0ELNS_15FloatRoundStyleE2ESM_EENS_4gemm15EpilogueDefaultEEEEEvvEEEEvNT_6ParamsE)
        /*0008*/ 	.word	0x0000009c


	//----- nvinfo : EIATTR_FRAME_SIZE
	.align		4
.L_12:
        /*000c*/ 	.byte	0x04, 0x11
        /*000e*/ 	.short	(.L_14 - .L_13)
	.align		4
.L_13:
        /*0010*/ 	.word	index@(_ZN7cutlass13device_kernelINS_4conv6kernel13ConvUniversalINS1_16ConvProblemShapeILNS1_8OperatorE0ELi3EEENS1_10collective14CollectiveConvINS1_46MainloopSm90TmaGmmaWarpSpecializedImplicitGemmILS5_0ELi7ELi3EN4cute5tupleIJNSA_1CILi2EEENSC_ILi1EEESE_EEENS1_36KernelImplicitTmaWarpSpecializedSm90ELi1EEENSB_IJNSC_ILi128EEESI_NSB_IJNSC_ILi32EEEEEEEEENS_10tfloat32_tESM_NSA_8TiledMMAINSA_8MMA_AtomIJNSA_4SM904GMMA30MMA_64x128x8_F32TF32TF32_SS_TNILNSQ_7ScaleInE1ELSS_1EEEEEENSA_6LayoutINSB_IJSE_SE_SE_EEENSB_IJNSC_ILi0EEESX_SX_EEEEENSB_IJNSA_10UnderscoreES10_S10_EEEEENS7_6detail26Sm90ImplicitGemmTileTraitsINSA_20SM90_TMA_LOAD_IM2COLENSA_14ComposedLayoutINSA_7SwizzleILi3ELi4ELi3EEENSA_18smem_ptr_flag_bitsILi32EEENSV_INSB_IJNSB_IJNSC_ILi8EEENSC_ILi16EEEEEENSB_IJSJ_SE_EEENSB_IJSE_NSC_ILi7EEEEEEEEENSB_IJNSB_IJSJ_NSC_ILi256EEEEEENSB_IJSE_SX_EEENSB_IJSX_NSC_ILi4096EEEEEEEEEEEEEvEENS14_INSA_23SM90_TMA_LOAD_MULTICASTES1P_vEEEENS_8epilogue10collective6detail29Sm90TmaWarpSpecializedAdapterINS1V_15DefaultEpilogueISM_NSB_IJNSB_IJllllEEESE_SX_EEES20_NS1U_6thread17LinearCombinationISM_Li1EffLNS21_9ScaleType4KindE0ELNS_15FloatRoundStyleE2ESM_EENS_4gemm15EpilogueDefaultEEEEEvvEEEEvNT_6ParamsE)
        /*0014*/ 	.word	0x00000000


	//----- nvinfo : EIATTR_MIN_STACK_SIZE
	.align		4
.L_14:
        /*0018*/ 	.byte	0x04, 0x12
        /*001a*/ 	.short	(.L_16 - .L_15)
	.align		4
.L_15:
        /*001c*/ 	.word	index@(_ZN7cutlass13device_kernelINS_4conv6kernel13ConvUniversalINS1_16ConvProblemShapeILNS1_8OperatorE0ELi3EEENS1_10collective14CollectiveConvINS1_46MainloopSm90TmaGmmaWarpSpecializedImplicitGemmILS5_0ELi7ELi3EN4cute5tupleIJNSA_1CILi2EEENSC_ILi1EEESE_EEENS1_36KernelImplicitTmaWarpSpecializedSm90ELi1EEENSB_IJNSC_ILi128EEESI_NSB_IJNSC_ILi32EEEEEEEEENS_10tfloat32_tESM_NSA_8TiledMMAINSA_8MMA_AtomIJNSA_4SM904GMMA30MMA_64x128x8_F32TF32TF32_SS_TNILNSQ_7ScaleInE1ELSS_1EEEEEENSA_6LayoutINSB_IJSE_SE_SE_EEENSB_IJNSC_ILi0EEESX_SX_EEEEENSB_IJNSA_10UnderscoreES10_S10_EEEEENS7_6detail26Sm90ImplicitGemmTileTraitsINSA_20SM90_TMA_LOAD_IM2COLENSA_14ComposedLayoutINSA_7SwizzleILi3ELi4ELi3EEENSA_18smem_ptr_flag_bitsILi32EEENSV_INSB_IJNSB_IJNSC_ILi8EEENSC_ILi16EEEEEENSB_IJSJ_SE_EEENSB_IJSE_NSC_ILi7EEEEEEEEENSB_IJNSB_IJSJ_NSC_ILi256EEEEEENSB_IJSE_SX_EEENSB_IJSX_NSC_ILi4096EEEEEEEEEEEEEvEENS14_INSA_23SM90_TMA_LOAD_MULTICASTES1P_vEEEENS_8epilogue10collective6detail29Sm90TmaWarpSpecializedAdapterINS1V_15DefaultEpilogueISM_NSB_IJNSB_IJllllEEESE_SX_EEES20_NS1U_6thread17LinearCombinationISM_Li1EffLNS21_9ScaleType4KindE0ELNS_15FloatRoundStyleE2ESM_EENS_4gemm15EpilogueDefaultEEEEEvvEEEEvNT_6ParamsE)
        /*0020*/ 	.word	0x00000000
.L_16:


//--------------------- .nv.compat                --------------------------
	.section	.nv.compat,"",@"SHT_CUDA_COMPAT_INFO"
	.align	4
        /*0000*/ 	.byte	0x02, 0x09, 0x01, 0x00, 0x02, 0x02, 0x04, 0x00, 0x02, 0x05, 0x05, 0x00, 0x03, 0x07, 0x01, 0x01
        /*0010*/ 	.byte	0x02, 0x03, 0x01, 0x00, 0x02, 0x06, 0x01, 0x00, 0x04, 0x0b, 0x08, 0x00, 0x00, 0x00, 0x00, 0x00
        /*0020*/ 	.byte	0x00, 0x00, 0x00, 0x00


//--------------------- .nv.info._ZN7cutlass13device_kernelINS_4conv6kernel13ConvUniversalINS1_16ConvProblemShapeILNS1_8OperatorE0ELi3EEENS1_10collective14CollectiveConvINS1_46MainloopSm90TmaGmmaWarpSpecializedImplicitGemmILS5_0ELi7ELi3EN4cute5tupleIJNSA_1CILi2EEENSC_ILi1EEESE_EEENS1_36KernelImplicitTmaWarpSpecializedSm90ELi1EEENSB_IJNSC_ILi128EEESI_NSB_IJNSC_ILi32EEEEEEEEENS_10tfloat32_tESM_NSA_8TiledMMAINSA_8MMA_AtomIJNSA_4SM904GMMA30MMA_64x128x8_F32TF32TF32_SS_TNILNSQ_7ScaleInE1ELSS_1EEEEEENSA_6LayoutINSB_IJSE_SE_SE_EEENSB_IJNSC_ILi0EEESX_SX_EEEEENSB_IJNSA_10UnderscoreES10_S10_EEEEENS7_6detail26Sm90ImplicitGemmTileTraitsINSA_20SM90_TMA_LOAD_IM2COLENSA_14ComposedLayoutINSA_7SwizzleILi3ELi4ELi3EEENSA_18smem_ptr_flag_bitsILi32EEENSV_INSB_IJNSB_IJNSC_ILi8EEENSC_ILi16EEEEEENSB_IJSJ_SE_EEENSB_IJSE_NSC_ILi7EEEEEEEEENSB_IJNSB_IJSJ_NSC_ILi256EEEEEENSB_IJSE_SX_EEENSB_IJSX_NSC_ILi4096EEEEEEEEEEEEEvEENS14_INSA_23SM90_TMA_LOAD_MULTICASTES1P_vEEEENS_8epilogue10collective6detail29Sm90TmaWarpSpecializedAdapterINS1V_15DefaultEpilogueISM_NSB_IJNSB_IJllllEEESE_SX_EEES20_NS1U_6thread17LinearCombinationISM_Li1EffLNS21_9ScaleType4KindE0ELNS_15FloatRoundStyleE2ESM_EENS_4gemm15EpilogueDefaultEEEEEvvEEEEvNT_6ParamsE --------------------------
	.section	.nv.info._ZN7cutlass13device_kernelINS_4conv6kernel13ConvUniversalINS1_16ConvProblemShapeILNS1_8OperatorE0ELi3EEENS1_10collective14CollectiveConvINS1_46MainloopSm90TmaGmmaWarpSpecializedImplicitGemmILS5_0ELi7ELi3EN4cute5tupleIJNSA_1CILi2EEENSC_ILi1EEESE_EEENS1_36KernelImplicitTmaWarpSpecializedSm90ELi1EEENSB_IJNSC_ILi128EEESI_NSB_IJNSC_ILi32EEEEEEEEENS_10tfloat32_tESM_NSA_8TiledMMAINSA_8MMA_AtomIJNSA_4SM904GMMA30MMA_64x128x8_F32TF32TF32_SS_TNILNSQ_7ScaleInE1ELSS_1EEEEEENSA_6LayoutINSB_IJSE_SE_SE_EEENSB_IJNSC_ILi0EEESX_SX_EEEEENSB_IJNSA_10UnderscoreES10_S10_EEEEENS7_6detail26Sm90ImplicitGemmTileTraitsINSA_20SM90_TMA_LOAD_IM2COLENSA_14ComposedLayoutINSA_7SwizzleILi3ELi4ELi3EEENSA_18smem_ptr_flag_bitsILi32EEENSV_INSB_IJNSB_IJNSC_ILi8EEENSC_ILi16EEEEEENSB_IJSJ_SE_EEENSB_IJSE_NSC_ILi7EEEEEEEEENSB_IJNSB_IJSJ_NSC_ILi256EEEEEENSB_IJSE_SX_EEENSB_IJSX_NSC_ILi4096EEEEEEEEEEEEEvEENS14_INSA_23SM90_TMA_LOAD_MULTICASTES1P_vEEEENS_8epilogue10collective6detail29Sm90TmaWarpSpecializedAdapterINS1V_15DefaultEpilogueISM_NSB_IJNSB_IJllllEEESE_SX_EEES20_NS1U_6thread17LinearCombinationISM_Li1EffLNS21_9ScaleType4KindE0ELNS_15FloatRoundStyleE2ESM_EENS_4gemm15EpilogueDefaultEEEEEvvEEEEvNT_6ParamsE,"",@"SHT_CUDA_INFO"
	.sectionflags	@""
	.align	4


	//----- nvinfo : EIATTR_CUDA_API_VERSION
	.align		4
        /*0000*/ 	.byte	0x04, 0x37
        /*0002*/ 	.short	(.L_18 - .L_17)
.L_17:
        /*0004*/ 	.word	0x00000082


	//----- nvinfo : EIATTR_KPARAM_INFO
	.align		4
.L_18:
        /*0008*/ 	.byte	0x04, 0x17
        /*000a*/ 	.short	(.L_20 - .L_19)
.L_19:
        /*000c*/ 	.word	0x00000000
        /*0010*/ 	.short	0x0000
        /*0012*/ 	.short	0x0070
        /*0014*/ 	.byte	0x00, 0xf0, 0x01, 0x10


	//----- nvinfo : EIATTR_SPARSE_MMA_MASK
	.align		4
.L_20:
        /*0018*/ 	.byte	0x03, 0x50
        /*001a*/ 	.short	0x0000


	//----- nvinfo : EIATTR_MAXREG_COUNT
	.align		4
        /*001c*/ 	.byte	0x03, 0x1b
        /*001e*/ 	.short	0x00ff


	//----- nvinfo : EIATTR_NUM_BARRIERS
	.align		4
        /*0020*/ 	.byte	0x02, 0x4c
        /*0022*/ 	.byte	0x01
	.zero		1


	//----- nvinfo : EIATTR_MERCURY_ISA_VERSION
	.align		4
        /*0024*/ 	.byte	0x03, 0x5f
        /*0026*/ 	.short	0x0101


	//----- nvinfo : EIATTR_COOP_GROUP_MASK_REGIDS
	.align		4
        /*0028*/ 	.byte	0x04, 0x29
        /*002a*/ 	.short	(.L_22 - .L_21)


	//   ....[0]....
.L_21:
        /*002c*/ 	.word	0xffffffff


	//   ....[1]....
        /*0030*/ 	.word	0xffffffff


	//   ....[2]....
        /*0034*/ 	.word	0xffffffff


	//   ....[3]....
        /*0038*/ 	.word	0xffffffff


	//----- nvinfo : EIATTR_COOP_GROUP_INSTR_OFFSETS
	.align		4
.L_22:
        /*003c*/ 	.byte	0x04, 0x28
        /*003e*/ 	.short	(.L_24 - .L_23)


	//   ....[0]....
.L_23:
        /*0040*/ 	.word	0x00000070


	//   ....[1]....
        /*0044*/ 	.word	0x00000080


	//   ....[2]....
        /*0048*/ 	.word	0x00000140


	//   ....[3]....
        /*004c*/ 	.word	0x00000700


	//----- nvinfo : EIATTR_MBARRIER_INSTR_OFFSETS
	.align		4
.L_24:
        /*0050*/ 	.byte	0x04, 0x39
        /*0052*/ 	.short	(.L_26 - .L_25)


	//   ....[0]....
.L_25:
        /*0054*/ 	.word	0x000002f0
        /*0058*/ 	.word	0x000000ff
        /*005c*/ 	.word	0x00038000
        /*0060*/ 	.short	0x0100
        /*0062*/ 	.byte	0x08
	.zero		1


	//   ....[1]....
        /*0064*/ 	.word	0x00000300
        /*0068*/ 	.word	0x000000ff
        /*006c*/ 	.word	0x00038038
        /*0070*/ 	.short	0x0100
        /*0072*/ 	.byte	0x08
	.zero		1


	//   ....[2]....
        /*0074*/ 	.word	0x00000310
        /*0078*/ 	.word	0x000000ff
        /*007c*/ 	.word	0x00038008
        /*0080*/ 	.short	0x0100
        /*0082*/ 	.byte	0x08
	.zero		1


	//   ....[3]....
        /*0084*/ 	.word	0x00000320
        /*0088*/ 	.word	0x000000ff
        /*008c*/ 	.word	0x00038040
        /*0090*/ 	.short	0x0100
        /*0092*/ 	.byte	0x08
	.zero		1


	//   ....[4]....
        /*0094*/ 	.word	0x00000330
        /*0098*/ 	.word	0x000000ff
        /*009c*/ 	.word	0x00038010
        /*00a0*/ 	.short	0x0100
        /*00a2*/ 	.byte	0x08
	.zero		1


	//   ....[5]....
        /*00a4*/ 	.word	0x00000340
        /*00a8*/ 	.word	0x000000ff
        /*00ac*/ 	.word	0x00038048
        /*00b0*/ 	.short	0x0100
        /*00b2*/ 	.byte	0x08
	.zero		1


	//   ....[6]....
        /*00b4*/ 	.word	0x00000350
        /*00b8*/ 	.word	0x000000ff
        /*00bc*/ 	.word	0x00038018
        /*00c0*/ 	.short	0x0100
        /*00c2*/ 	.byte	0x08
	.zero		1


	//   ....[7]....
        /*00c4*/ 	.word	0x00000360
        /*00c8*/ 	.word	0x000000ff
        /*00cc*/ 	.word	0x00038050
        /*00d0*/ 	.short	0x0100
        /*00d2*/ 	.byte	0x08
	.zero		1


	//   ....[8]....
        /*00d4*/ 	.word	0x00000370
        /*00d8*/ 	.word	0x000000ff
        /*00dc*/ 	.word	0x00038020
        /*00e0*/ 	.short	0x0100
        /*00e2*/ 	.byte	0x08
	.zero		1


	//   ....[9]....
        /*00e4*/ 	.word	0x00000380
        /*00e8*/ 	.word	0x000000ff
        /*00ec*/ 	.word	0x00038058
        /*00f0*/ 	.short	0x0100
        /*00f2*/ 	.byte	0x08
	.zero		1


	//   ....[10]....
        /*00f4*/ 	.word	0x00000390
        /*00f8*/ 	.word	0x000000ff
        /*00fc*/ 	.word	0x00038028
        /*0100*/ 	.short	0x0100
        /*0102*/ 	.byte	0x08
	.zero		1


	//   ....[11]....
        /*0104*/ 	.word	0x000003a0
        /*0108*/ 	.word	0x000000ff
        /*010c*/ 	.word	0x00038060
        /*0110*/ 	.short	0x0100
        /*0112*/ 	.byte	0x08
	.zero		1


	//   ....[12]....
        /*0114*/ 	.word	0x000003b0
        /*0118*/ 	.word	0x000000ff
        /*011c*/ 	.word	0x00038030
        /*0120*/ 	.short	0x0100
        /*0122*/ 	.byte	0x08
	.zero		1


	//   ....[13]....
        /*0124*/ 	.word	0x000003c0
        /*0128*/ 	.word	0x000000ff
        /*012c*/ 	.word	0x00038068
        /*0130*/ 	.short	0x0100
        /*0132*/ 	.byte	0x08
	.zero		1


	//   ....[14]....
        /*0134*/ 	.word	0x00000f70
        /*0138*/ 	.word	0x00000007
        /*013c*/ 	.word	0x00038000
        /*0140*/ 	.short	0x010a
        /*0142*/ 	.byte	0x3f
	.zero		1


	//   ....[15]....
        /*0144*/ 	.word	0x000013d0
        /*0148*/ 	.word	0x0000000b
        /*014c*/ 	.word	0x00038000
        /*0150*/ 	.short	0x010a
        /*0152*/ 	.byte	0x3f
	.zero		1


	//   ....[16]....
        /*0154*/ 	.word	0x000016b0
        /*0158*/ 	.word	0x0000000b
        /*015c*/ 	.word	0x00000000
        /*0160*/ 	.short	0x0101
        /*0162*/ 	.byte	0x3f
	.zero		1


	//   ....[17]....
        /*0164*/ 	.word	0x00001900
        /*0168*/ 	.word	0x00000003
        /*016c*/ 	.word	0x00000000
        /*0170*/ 	.short	0x0101
        /*0172*/ 	.byte	0x3f
	.zero		1


	//   ....[18]....
        /*0174*/ 	.word	0x00009640
        /*0178*/ 	.word	0x0000000d
        /*017c*/ 	.word	0x00038038
        /*0180*/ 	.short	0x010a
        /*0182*/ 	.byte	0x3f
	.zero		1


	//   ....[19]....
        /*0184*/ 	.word	0x00009ea0
        /*0188*/ 	.word	0x00000002
        /*018c*/ 	.word	0x00000000
        /*0190*/ 	.short	0x010a
        /*0192*/ 	.byte	0x3f
	.zero		1


	//   ....[20]....
        /*0194*/ 	.word	0x00009f50
        /*0198*/ 	.word	0x00000000
        /*019c*/ 	.word	0x00000000
        /*01a0*/ 	.short	0x010a
        /*01a2*/ 	.byte	0x3f
	.zero		1


	//   ....[21]....
        /*01a4*/ 	.word	0x0000a000
        /*01a8*/ 	.word	0x00000000
        /*01ac*/ 	.word	0x00000000
        /*01b0*/ 	.short	0x010a
        /*01b2*/ 	.byte	0x3f
	.zero		1


	//   ....[22]....
        /*01b4*/ 	.word	0x0000a0b0
        /*01b8*/ 	.word	0x00000000
        /*01bc*/ 	.word	0x00000000
        /*01c0*/ 	.short	0x010a
        /*01c2*/ 	.byte	0x3f
	.zero		1


	//   ....[23]....
        /*01c4*/ 	.word	0x0000a160
        /*01c8*/ 	.word	0x00000000
        /*01cc*/ 	.word	0x00000000
        /*01d0*/ 	.short	0x010a
        /*01d2*/ 	.byte	0x3f
	.zero		1


	//   ....[24]....
        /*01d4*/ 	.word	0x0000a210
        /*01d8*/ 	.word	0x00000000
        /*01dc*/ 	.word	0x00000000
        /*01e0*/ 	.short	0x010a
        /*01e2*/ 	.byte	0x3f
	.zero		1


	//   ....[25]....
        /*01e4*/ 	.word	0x0000a2c0
        /*01e8*/ 	.word	0x00000004
        /*01ec*/ 	.word	0x00000000
        /*01f0*/ 	.short	0x010a
        /*01f2*/ 	.byte	0x3f
	.zero		1


	//----- nvinfo : EIATTR_NUM_MBARRIERS
	.align		4
.L_26:
        /*01f4*/ 	.byte	0x03, 0x38
        /*01f6*/ 	.short	0x000e


	//----- nvinfo : EIATTR_EXIT_INSTR_OFFSETS
	.align		4
        /*01f8*/ 	.byte	0x04, 0x1c
        /*01fa*/ 	.short	(.L_28 - .L_27)


	//   ....[0]....
.L_27:
        /*01fc*/ 	.word	0x00000aa0


	//   ....[1]....
        /*0200*/ 	.word	0x00001a60


	//   ....[2]....
        /*0204*/ 	.word	0x00006f30


	//   ....[3]....
        /*0208*/ 	.word	0x00006f60


	//   ....[4]....
        /*020c*/ 	.word	0x00009400


	//   ....[5]....
        /*0210*/ 	.word	0x00009430


	//   ....[6]....
        /*0214*/ 	.word	0x00009450


	//   ....[7]....
        /*0218*/ 	.word	0x00009da0


	//   ....[8]....
        /*021c*/ 	.word	0x0000a2f0


	//----- nvinfo : EIATTR_MAX_THREADS
	.align		4
.L_28:
        /*0220*/ 	.byte	0x04, 0x05
        /*0222*/ 	.short	(.L_30 - .L_29)
.L_29:
        /*0224*/ 	.word	0x00000100
        /*0228*/ 	.word	0x00000001
        /*022c*/ 	.word	0x00000001


	//----- nvinfo : EIATTR_CRS_STACK_SIZE
	.align		4
.L_30:
        /*0230*/ 	.byte	0x04, 0x1e
        /*0232*/ 	.short	(.L_32 - .L_31)
.L_31:
        /*0234*/ 	.word	0x00000000


	//----- nvinfo : EIATTR_CBANK_PARAM_SIZE
	.align		4
.L_32:
        /*0238*/ 	.byte	0x03, 0x19
        /*023a*/ 	.short	0x0470


	//----- nvinfo : EIATTR_PARAM_CBANK
	.align		4
        /*023c*/ 	.byte	0x04, 0x0a
        /*023e*/ 	.short	(.L_34 - .L_33)
	.align		4
.L_33:
        /*0240*/ 	.word	index@(.nv.constant0._ZN7cutlass13device_kernelINS_4conv6kernel13ConvUniversalINS1_16ConvProblemShapeILNS1_8OperatorE0ELi3EEENS1_10collective14CollectiveConvINS1_46MainloopSm90TmaGmmaWarpSpecializedImplicitGemmILS5_0ELi7ELi3EN4cute5tupleIJNSA_1CILi2EEENSC_ILi1EEESE_EEENS1_36KernelImplicitTmaWarpSpecializedSm90ELi1EEENSB_IJNSC_ILi128EEESI_NSB_IJNSC_ILi32EEEEEEEEENS_10tfloat32_tESM_NSA_8TiledMMAINSA_8MMA_AtomIJNSA_4SM904GMMA30MMA_64x128x8_F32TF32TF32_SS_TNILNSQ_7ScaleInE1ELSS_1EEEEEENSA_6LayoutINSB_IJSE_SE_SE_EEENSB_IJNSC_ILi0EEESX_SX_EEEEENSB_IJNSA_10UnderscoreES10_S10_EEEEENS7_6detail26Sm90ImplicitGemmTileTraitsINSA_20SM90_TMA_LOAD_IM2COLENSA_14ComposedLayoutINSA_7SwizzleILi3ELi4ELi3EEENSA_18smem_ptr_flag_bitsILi32EEENSV_INSB_IJNSB_IJNSC_ILi8EEENSC_ILi16EEEEEENSB_IJSJ_SE_EEENSB_IJSE_NSC_ILi7EEEEEEEEENSB_IJNSB_IJSJ_NSC_ILi256EEEEEENSB_IJSE_SX_EEENSB_IJSX_NSC_ILi4096EEEEEEEEEEEEEvEENS14_INSA_23SM90_TMA_LOAD_MULTICASTES1P_vEEEENS_8epilogue10collective6detail29Sm90TmaWarpSpecializedAdapterINS1V_15DefaultEpilogueISM_NSB_IJNSB_IJllllEEESE_SX_EEES20_NS1U_6thread17LinearCombinationISM_Li1EffLNS21_9ScaleType4KindE0ELNS_15FloatRoundStyleE2ESM_EENS_4gemm15EpilogueDefaultEEEEEvvEEEEvNT_6ParamsE)
        /*0244*/ 	.short	0x0210
        /*0246*/ 	.short	0x0470


	//----- nvinfo : EIATTR_SW_WAR
	.align		4
.L_34:
        /*0248*/ 	.byte	0x04, 0x36
        /*024a*/ 	.short	(.L_36 - .L_35)
.L_35:
        /*024c*/ 	.word	0x00000008
.L_36:


//--------------------- .nv.callgraph             --------------------------
	.section	.nv.callgraph,"",@"SHT_CUDA_CALLGRAPH"
	.align	4
	.sectionentsize	8
	.align		4
        /*0000*/ 	.word	0x00000000
	.align		4
        /*0004*/ 	.word	0xffffffff
	.align		4
        /*0008*/ 	.word	0x00000000
	.align		4
        /*000c*/ 	.word	0xfffffffe
	.align		4
        /*0010*/ 	.word	0x00000000
	.align		4
        /*0014*/ 	.word	0xfffffffd
	.align		4
        /*0018*/ 	.word	0x00000000
	.align		4
        /*001c*/ 	.word	0xfffffffc


//--------------------- .nv.constant4             --------------------------
	.section	.nv.constant4,"a",@progbits
	.align	8
	.align		8
.nv.constant4:
        /*0000*/ 	.dword	_ZN39_INTERNAL_2fac3f64_4_k_cu_bfcd005f_35854cuda3std3__45__cpo5beginE
	.align		8
        /*0008*/ 	.dword	_ZN39_INTERNAL_2fac3f64_4_k_cu_bfcd005f_35854cuda3std3__45__cpo3endE
	.align		8
        /*0010*/ 	.dword	_ZN39_INTERNAL_2fac3f64_4_k_cu_bfcd005f_35854cuda3std3__45__cpo6cbeginE
	.align		8
        /*0018*/ 	.dword	_ZN39_INTERNAL_2fac3f64_4_k_cu_bfcd005f_35854cuda3std3__45__cpo4cendE
	.align		8
        /*0020*/ 	.dword	_ZN39_INTERNAL_2fac3f64_4_k_cu_bfcd005f_35854cuda3std3__441_GLOBAL__N__2fac3f64_4_k_cu_bfcd005f_35856ignoreE
	.align		8
        /*0028*/ 	.dword	_ZN39_INTERNAL_2fac3f64_4_k_cu_bfcd005f_35854cuda3std3__419piecewise_constructE
	.align		8
        /*0030*/ 	.dword	_ZN39_INTERNAL_2fac3f64_4_k_cu_bfcd005f_35854cuda3std3__48in_placeE
	.align		8
        /*0038*/ 	.dword	_ZN39_INTERNAL_2fac3f64_4_k_cu_bfcd005f_35854cuda3std6ranges3__45__cpo4swapE
	.align		8
        /*0040*/ 	.dword	_ZN39_INTERNAL_2fac3f64_4_k_cu_bfcd005f_35854cuda3std6ranges3__45__cpo9iter_moveE
	.align		8
        /*0048*/ 	.dword	_ZN39_INTERNAL_2fac3f64_4_k_cu_bfcd005f_35854cute7productE
	.align		8
        /*0050*/ 	.dword	_ZN39_INTERNAL_2fac3f64_4_k_cu_bfcd005f_35854cute1_E


//--------------------- .text._ZN7cutlass13device_kernelINS_4conv6kernel13ConvUniversalINS1_16ConvProblemShapeILNS1_8OperatorE0ELi3EEENS1_10collective14CollectiveConvINS1_46MainloopSm90TmaGmmaWarpSpecializedImplicitGemmILS5_0ELi7ELi3EN4cute5tupleIJNSA_1CILi2EEENSC_ILi1EEESE_EEENS1_36KernelImplicitTmaWarpSpecializedSm90ELi1EEENSB_IJNSC_ILi128EEESI_NSB_IJNSC_ILi32EEEEEEEEENS_10tfloat32_tESM_NSA_8TiledMMAINSA_8MMA_AtomIJNSA_4SM904GMMA30MMA_64x128x8_F32TF32TF32_SS_TNILNSQ_7ScaleInE1ELSS_1EEEEEENSA_6LayoutINSB_IJSE_SE_SE_EEENSB_IJNSC_ILi0EEESX_SX_EEEEENSB_IJNSA_10UnderscoreES10_S10_EEEEENS7_6detail26Sm90ImplicitGemmTileTraitsINSA_20SM90_TMA_LOAD_IM2COLENSA_14ComposedLayoutINSA_7SwizzleILi3ELi4ELi3EEENSA_18smem_ptr_flag_bitsILi32EEENSV_INSB_IJNSB_IJNSC_ILi8EEENSC_ILi16EEEEEENSB_IJSJ_SE_EEENSB_IJSE_NSC_ILi7EEEEEEEEENSB_IJNSB_IJSJ_NSC_ILi256EEEEEENSB_IJSE_SX_EEENSB_IJSX_NSC_ILi4096EEEEEEEEEEEEEvEENS14_INSA_23SM90_TMA_LOAD_MULTICASTES1P_vEEEENS_8epilogue10collective6detail29Sm90TmaWarpSpecializedAdapterINS1V_15DefaultEpilogueISM_NSB_IJNSB_IJllllEEESE_SX_EEES20_NS1U_6thread17LinearCombinationISM_Li1EffLNS21_9ScaleType4KindE0ELNS_15FloatRoundStyleE2ESM_EENS_4gemm15EpilogueDefaultEEEEEvvEEEEvNT_6ParamsE --------------------------
	.section	.text._ZN7cutlass13device_kernelINS_4conv6kernel13ConvUniversalINS1_16ConvProblemShapeILNS1_8OperatorE0ELi3EEENS1_10collective14CollectiveConvINS1_46MainloopSm90TmaGmmaWarpSpecializedImplicitGemmILS5_0ELi7ELi3EN4cute5tupleIJNSA_1CILi2EEENSC_ILi1EEESE_EEENS1_36KernelImplicitTmaWarpSpecializedSm90ELi1EEENSB_IJNSC_ILi128EEESI_NSB_IJNSC_ILi32EEEEEEEEENS_10tfloat32_tESM_NSA_8TiledMMAINSA_8MMA_AtomIJNSA_4SM904GMMA30MMA_64x128x8_F32TF32TF32_SS_TNILNSQ_7ScaleInE1ELSS_1EEEEEENSA_6LayoutINSB_IJSE_SE_SE_EEENSB_IJNSC_ILi0EEESX_SX_EEEEENSB_IJNSA_10UnderscoreES10_S10_EEEEENS7_6detail26Sm90ImplicitGemmTileTraitsINSA_20SM90_TMA_LOAD_IM2COLENSA_14ComposedLayoutINSA_7SwizzleILi3ELi4ELi3EEENSA_18smem_ptr_flag_bitsILi32EEENSV_INSB_IJNSB_IJNSC_ILi8EEENSC_ILi16EEEEEENSB_IJSJ_SE_EEENSB_IJSE_NSC_ILi7EEEEEEEEENSB_IJNSB_IJSJ_NSC_ILi256EEEEEENSB_IJSE_SX_EEENSB_IJSX_NSC_ILi4096EEEEEEEEEEEEEvEENS14_INSA_23SM90_TMA_LOAD_MULTICASTES1P_vEEEENS_8epilogue10collective6detail29Sm90TmaWarpSpecializedAdapterINS1V_15DefaultEpilogueISM_NSB_IJNSB_IJllllEEESE_SX_EEES20_NS1U_6thread17LinearCombinationISM_Li1EffLNS21_9ScaleType4KindE0ELNS_15FloatRoundStyleE2ESM_EENS_4gemm15EpilogueDefaultEEEEEvvEEEEvNT_6ParamsE,"ax",@progbits
	.align	128
.text._ZN7cutlass13device_kernelINS_4conv6kernel13ConvUniversalINS1_16ConvProblemShapeILNS1_8OperatorE0ELi3EEENS1_10collective14CollectiveConvINS1_46MainloopSm90TmaGmmaWarpSpecializedImplicitGemmILS5_0ELi7ELi3EN4cute5tupleIJNSA_1CILi2EEENSC_ILi1EEESE_EEENS1_36KernelImplicitTmaWarpSpecializedSm90ELi1EEENSB_IJNSC_ILi128EEESI_NSB_IJNSC_ILi32EEEEEEEEENS_10tfloat32_tESM_NSA_8TiledMMAINSA_8MMA_AtomIJNSA_4SM904GMMA30MMA_64x128x8_F32TF32TF32_SS_TNILNSQ_7ScaleInE1ELSS_1EEEEEENSA_6LayoutINSB_IJSE_SE_SE_EEENSB_IJNSC_ILi0EEESX_SX_EEEEENSB_IJNSA_10UnderscoreES10_S10_EEEEENS7_6detail26Sm90ImplicitGemmTileTraitsINSA_20SM90_TMA_LOAD_IM2COLENSA_14ComposedLayoutINSA_7SwizzleILi3ELi4ELi3EEENSA_18smem_ptr_flag_bitsILi32EEENSV_INSB_IJNSB_IJNSC_ILi8EEENSC_ILi16EEEEEENSB_IJSJ_SE_EEENSB_IJSE_NSC_ILi7EEEEEEEEENSB_IJNSB_IJSJ_NSC_ILi256EEEEEENSB_IJSE_SX_EEENSB_IJSX_NSC_ILi4096EEEEEEEEEEEEEvEENS14_INSA_23SM90_TMA_LOAD_MULTICASTES1P_vEEEENS_8epilogue10collective6detail29Sm90TmaWarpSpecializedAdapterINS1V_15DefaultEpilogueISM_NSB_IJNSB_IJllllEEESE_SX_EEES20_NS1U_6thread17LinearCombinationISM_Li1EffLNS21_9ScaleType4KindE0ELNS_15FloatRoundStyleE2ESM_EENS_4gemm15EpilogueDefaultEEEEEvvEEEEvNT_6ParamsE:
        .type           _ZN7cutlass13device_kernelINS_4conv6kernel13ConvUniversalINS1_16ConvProblemShapeILNS1_8OperatorE0ELi3EEENS1_10collective14CollectiveConvINS1_46MainloopSm90TmaGmmaWarpSpecializedImplicitGemmILS5_0ELi7ELi3EN4cute5tupleIJNSA_1CILi2EEENSC_ILi1EEESE_EEENS1_36KernelImplicitTmaWarpSpecializedSm90ELi1EEENSB_IJNSC_ILi128EEESI_NSB_IJNSC_ILi32EEEEEEEEENS_10tfloat32_tESM_NSA_8TiledMMAINSA_8MMA_AtomIJNSA_4SM904GMMA30MMA_64x128x8_F32TF32TF32_SS_TNILNSQ_7ScaleInE1ELSS_1EEEEEENSA_6LayoutINSB_IJSE_SE_SE_EEENSB_IJNSC_ILi0EEESX_SX_EEEEENSB_IJNSA_10UnderscoreES10_S10_EEEEENS7_6detail26Sm90ImplicitGemmTileTraitsINSA_20SM90_TMA_LOAD_IM2COLENSA_14ComposedLayoutINSA_7SwizzleILi3ELi4ELi3EEENSA_18smem_ptr_flag_bitsILi32EEENSV_INSB_IJNSB_IJNSC_ILi8EEENSC_ILi16EEEEEENSB_IJSJ_SE_EEENSB_IJSE_NSC_ILi7EEEEEEEEENSB_IJNSB_IJSJ_NSC_ILi256EEEEEENSB_IJSE_SX_EEENSB_IJSX_NSC_ILi4096EEEEEEEEEEEEEvEENS14_INSA_23SM90_TMA_LOAD_MULTICASTES1P_vEEEENS_8epilogue10collective6detail29Sm90TmaWarpSpecializedAdapterINS1V_15DefaultEpilogueISM_NSB_IJNSB_IJllllEEESE_SX_EEES20_NS1U_6thread17LinearCombinationISM_Li1EffLNS21_9ScaleType4KindE0ELNS_15FloatRoundStyleE2ESM_EENS_4gemm15EpilogueDefaultEEEEEvvEEEEvNT_6ParamsE,@function
        .size           _ZN7cutlass13device_kernelINS_4conv6kernel13ConvUniversalINS1_16ConvProblemShapeILNS1_8OperatorE0ELi3EEENS1_10collective14CollectiveConvINS1_46MainloopSm90TmaGmmaWarpSpecializedImplicitGemmILS5_0ELi7ELi3EN4cute5tupleIJNSA_1CILi2EEENSC_ILi1EEESE_EEENS1_36KernelImplicitTmaWarpSpecializedSm90ELi1EEENSB_IJNSC_ILi128EEESI_NSB_IJNSC_ILi32EEEEEEEEENS_10tfloat32_tESM_NSA_8TiledMMAINSA_8MMA_AtomIJNSA_4SM904GMMA30MMA_64x128x8_F32TF32TF32_SS_TNILNSQ_7ScaleInE1ELSS_1EEEEEENSA_6LayoutINSB_IJSE_SE_SE_EEENSB_IJNSC_ILi0EEESX_SX_EEEEENSB_IJNSA_10UnderscoreES10_S10_EEEEENS7_6detail26Sm90ImplicitGemmTileTraitsINSA_20SM90_TMA_LOAD_IM2COLENSA_14ComposedLayoutINSA_7SwizzleILi3ELi4ELi3EEENSA_18smem_ptr_flag_bitsILi32EEENSV_INSB_IJNSB_IJNSC_ILi8EEENSC_ILi16EEEEEENSB_IJSJ_SE_EEENSB_IJSE_NSC_ILi7EEEEEEEEENSB_IJNSB_IJSJ_NSC_ILi256EEEEEENSB_IJSE_SX_EEENSB_IJSX_NSC_ILi4096EEEEEEEEEEEEEvEENS14_INSA_23SM90_TMA_LOAD_MULTICASTES1P_vEEEENS_8epilogue10collective6detail29Sm90TmaWarpSpecializedAdapterINS1V_15DefaultEpilogueISM_NSB_IJNSB_IJllllEEESE_SX_EEES20_NS1U_6thread17LinearCombinationISM_Li1EffLNS21_9ScaleType4KindE0ELNS_15FloatRoundStyleE2ESM_EENS_4gemm15EpilogueDefaultEEEEEvvEEEEvNT_6ParamsE,(.L_x_294 - _ZN7cutlass13device_kernelINS_4conv6kernel13ConvUniversalINS1_16ConvProblemShapeILNS1_8OperatorE0ELi3EEENS1_10collective14CollectiveConvINS1_46MainloopSm90TmaGmmaWarpSpecializedImplicitGemmILS5_0ELi7ELi3EN4cute5tupleIJNSA_1CILi2EEENSC_ILi1EEESE_EEENS1_36KernelImplicitTmaWarpSpecializedSm90ELi1EEENSB_IJNSC_ILi128EEESI_NSB_IJNSC_ILi32EEEEEEEEENS_10tfloat32_tESM_NSA_8TiledMMAINSA_8MMA_AtomIJNSA_4SM904GMMA30MMA_64x128x8_F32TF32TF32_SS_TNILNSQ_7ScaleInE1ELSS_1EEEEEENSA_6LayoutINSB_IJSE_SE_SE_EEENSB_IJNSC_ILi0EEESX_SX_EEEEENSB_IJNSA_10UnderscoreES10_S10_EEEEENS7_6detail26Sm90ImplicitGemmTileTraitsINSA_20SM90_TMA_LOAD_IM2COLENSA_14ComposedLayoutINSA_7SwizzleILi3ELi4ELi3EEENSA_18smem_ptr_flag_bitsILi32EEENSV_INSB_IJNSB_IJNSC_ILi8EEENSC_ILi16EEEEEENSB_IJSJ_SE_EEENSB_IJSE_NSC_ILi7EEEEEEEEENSB_IJNSB_IJSJ_NSC_ILi256EEEEEENSB_IJSE_SX_EEENSB_IJSX_NSC_ILi4096EEEEEEEEEEEEEvEENS14_INSA_23SM90_TMA_LOAD_MULTICASTES1P_vEEEENS_8epilogue10collective6detail29Sm90TmaWarpSpecializedAdapterINS1V_15DefaultEpilogueISM_NSB_IJNSB_IJllllEEESE_SX_EEES20_NS1U_6thread17LinearCombinationISM_Li1EffLNS21_9ScaleType4KindE0ELNS_15FloatRoundStyleE2ESM_EENS_4gemm15EpilogueDefaultEEEEEvvEEEEvNT_6ParamsE)
        .other          _ZN7cutlass13device_kernelINS_4conv6kernel13ConvUniversalINS1_16ConvProblemShapeILNS1_8OperatorE0ELi3EEENS1_10collective14CollectiveConvINS1_46MainloopSm90TmaGmmaWarpSpecializedImplicitGemmILS5_0ELi7ELi3EN4cute5tupleIJNSA_1CILi2EEENSC_ILi1EEESE_EEENS1_36KernelImplicitTmaWarpSpecializedSm90ELi1EEENSB_IJNSC_ILi128EEESI_NSB_IJNSC_ILi32EEEEEEEEENS_10tfloat32_tESM_NSA_8TiledMMAINSA_8MMA_AtomIJNSA_4SM904GMMA30MMA_64x128x8_F32TF32TF32_SS_TNILNSQ_7ScaleInE1ELSS_1EEEEEENSA_6LayoutINSB_IJSE_SE_SE_EEENSB_IJNSC_ILi0EEESX_SX_EEEEENSB_IJNSA_10UnderscoreES10_S10_EEEEENS7_6detail26Sm90ImplicitGemmTileTraitsINSA_20SM90_TMA_LOAD_IM2COLENSA_14ComposedLayoutINSA_7SwizzleILi3ELi4ELi3EEENSA_18smem_ptr_flag_bitsILi32EEENSV_INSB_IJNSB_IJNSC_ILi8EEENSC_ILi16EEEEEENSB_IJSJ_SE_EEENSB_IJSE_NSC_ILi7EEEEEEEEENSB_IJNSB_IJSJ_NSC_ILi256EEEEEENSB_IJSE_SX_EEENSB_IJSX_NSC_ILi4096EEEEEEEEEEEEEvEENS14_INSA_23SM90_TMA_LOAD_MULTICASTES1P_vEEEENS_8epilogue10collective6detail29Sm90TmaWarpSpecializedAdapterINS1V_15DefaultEpilogueISM_NSB_IJNSB_IJllllEEESE_SX_EEES20_NS1U_6thread17LinearCombinationISM_Li1EffLNS21_9ScaleType4KindE0ELNS_15FloatRoundStyleE2ESM_EENS_4gemm15EpilogueDefaultEEEEEvvEEEEvNT_6ParamsE,@"STO_CUDA_ENTRY STV_DEFAULT"
_ZN7cutlass13device_kernelINS_4conv6kernel13ConvUniversalINS1_16ConvProblemShapeILNS1_8OperatorE0ELi3EEENS1_10collective14CollectiveConvINS1_46MainloopSm90TmaGmmaWarpSpecializedImplicitGemmILS5_0ELi7ELi3EN4cute5tupleIJNSA_1CILi2EEENSC_ILi1EEESE_EEENS1_36KernelImplicitTmaWarpSpecializedSm90ELi1EEENSB_IJNSC_ILi128EEESI_NSB_IJNSC_ILi32EEEEEEEEENS_10tfloat32_tESM_NSA_8TiledMMAINSA_8MMA_AtomIJNSA_4SM904GMMA30MMA_64x128x8_F32TF32TF32_SS_TNILNSQ_7ScaleInE1ELSS_1EEEEEENSA_6LayoutINSB_IJSE_SE_SE_EEENSB_IJNSC_ILi0EEESX_SX_EEEEENSB_IJNSA_10UnderscoreES10_S10_EEEEENS7_6detail26Sm90ImplicitGemmTileTraitsINSA_20SM90_TMA_LOAD_IM2COLENSA_14ComposedLayoutINSA_7SwizzleILi3ELi4ELi3EEENSA_18smem_ptr_flag_bitsILi32EEENSV_INSB_IJNSB_IJNSC_ILi8EEENSC_ILi16EEEEEENSB_IJSJ_SE_EEENSB_IJSE_NSC_ILi7EEEEEEEEENSB_IJNSB_IJSJ_NSC_ILi256EEEEEENSB_IJSE_SX_EEENSB_IJSX_NSC_ILi4096EEEEEEEEEEEEEvEENS14_INSA_23SM90_TMA_LOAD_MULTICASTES1P_vEEEENS_8epilogue10collective6detail29Sm90TmaWarpSpecializedAdapterINS1V_15DefaultEpilogueISM_NSB_IJNSB_IJllllEEESE_SX_EEES20_NS1U_6thread17LinearCombinationISM_Li1EffLNS21_9ScaleType4KindE0ELNS_15FloatRoundStyleE2ESM_EENS_4gemm15EpilogueDefaultEEEEEvvEEEEvNT_6ParamsE:
[----:B------:R-:W-:Y:S01]  /*0000*/  LDC R1, c[0x0][0x28] ;  /* 0x00000a00ff017b82 */ /* 0x000fe20000000800 */
[----:B------:R-:W0:Y:S01]  /*0010*/  S2R R10, SR_TID.X ;  /* 0x00000000000a7919 */ /* 0x000e220000002100 */
[----:B------:R-:W-:Y:S01]  /*0020*/  ELECT P0, URZ, PT ;  /* 0x00000000003f782f */ /* 0x000fe20003800000 */
[----:B------:R-:W-:Y:S01]  /*0030*/  BSSY B0, `(.L_x_0) ;  /* 0x0000010000007945 */ /* 0x000fe20003800000 */
[----:B------:R-:W1:Y:S01]  /*0040*/  S2R R12, SR_CTAID.X ;  /* 0x00000000000c7919 */ /* 0x000e620000002500 */
[--C-:B0-----:R-:W-:Y:S02]  /*0050*/  SHF.R.U32.HI R0, RZ, 0x5, R10.reuse ;  /* 0x00000005ff007819 */ /* 0x101fe4000001160a */
[----:B------:R-:W-:-:S03]  /*0060*/  SHF.R.U32.HI R2, RZ, 0x7, R10 ;  /* 0x00000007ff027819 */ /* 0x000fc6000001160a */
[----:B------:R-:W0:Y:S04]  /*0070*/  SHFL.IDX PT, R3, R0, RZ, 0x1f ;  /* 0x00001fff00037589 */ /* 0x000e2800000e0000 */
[----:B------:R2:W3:Y:S01]  /*0080*/  SHFL.IDX PT, R11, R2, RZ, 0x1f ;  /* 0x00001fff020b7589 */ /* 0x0004e200000e0000 */
[----:B0-----:R-:W-:-:S13]  /*0090*/  ISETP.NE.OR P0, PT, R3, RZ, !P0 ;  /* 0x000000ff0300720c */ /* 0x001fda0004705670 */
[----:B-123--:R-:W-:Y:S05]  /*00a0*/  @P0 BRA `(.L_x_1) ;  /* 0x0000000000200947 */ /* 0x00efea0003800000 */
[----:B------:R-:W-:Y:S02]  /*00b0*/  ULDC.64 UR4, c[0x0][0x198] ;  /* 0x0000660000047ab9 */ /* 0x000fe40000000a00 */
[----:B------:R-:W-:Y:S02]  /*00c0*/  UIADD3 UR6, UP0, UR4, 0xf0, URZ ;  /* 0x000000f004067890 */ /* 0x000fe4000ff1e03f */
[----:B------:R-:W-:Y:S02]  /*00d0*/  UIADD3 UR4, UP1, UR4, 0x270, URZ ;  /* 0x0000027004047890 */ /* 0x000fe4000ff3e03f */
[----:B------:R-:W-:Y:S02]  /*00e0*/  UIADD3.X UR7, URZ, UR5, URZ, UP0, !UPT ;  /* 0x000000053f077290 */ /* 0x000fe400087fe43f */
[----:B------:R-:W-:-:S07]  /*00f0*/  UIADD3.X UR5, URZ, UR5, URZ, UP1, !UPT ;  /* 0x000000053f057290 */ /* 0x000fce0008ffe43f */
[----:B------:R0:W-:Y:S02]  /*0100*/  UTMACCTL.PF [UR6] ;  /* 0x00000000060079b9 */ /* 0x0001e40008040000 */
[----:B------:R0:W-:Y:S02]  /*0110*/  UTMACCTL.PF [UR4] ;  /* 0x00000000040079b9 */ /* 0x0001e40008040000 */
[----:B0-----:R-:W-:Y:S01]  /*0120*/  NOP ;  /* 0x0000000000007918 */ /* 0x001fe20000000000 */
.L_x_1:
[----:B------:R-:W-:Y:S05]  /*0130*/  BSYNC B0 ;  /* 0x0000000000007941 */ /* 0x000fea0003800000 */
.L_x_0:
[----:B------:R-:W0:Y:S01]  /*0140*/  SHFL.IDX PT, R0, R0, RZ, 0x1f ;  /* 0x00001fff00007589 */ /* 0x000e2200000e0000 */
[----:B------:R-:W-:Y:S02]  /*0150*/  SHF.R.S32.HI R5, RZ, 0x1f, R10 ;  /* 0x0000001fff057819 */ /* 0x000fe4000001140a */
[----:B------:R-:W-:Y:S01]  /*0160*/  I2FP.F32.U32 R6, R12 ;  /* 0x0000000c00067245 */ /* 0x000fe20000201000 */
[----:B------:R-:W1:Y:S01]  /*0170*/  S2R R13, SR_CTAID.Y ;  /* 0x00000000000d7919 */ /* 0x000e620000002600 */
[----:B------:R-:W-:-:S04]  /*0180*/  LEA.HI R5, R5, R10, RZ, 0x7 ;  /* 0x0000000a05057211 */ /* 0x000fc800078f38ff */
[----:B------:R-:W-:-:S05]  /*0190*/  LOP3.LUT R5, R5, 0xffffff80, RZ, 0xc0, !PT ;  /* 0xffffff8005057812 */ /* 0x000fca00078ec0ff */
[----:B------:R-:W-:-:S05]  /*01a0*/  IMAD.IADD R15, R10, 0x1, -R5 ;  /* 0x000000010a0f7824 */ /* 0x000fca00078e0a05 */
[----:B------:R-:W-:-:S04]  /*01b0*/  SHF.R.S32.HI R2, RZ, 0x1f, R15 ;  /* 0x0000001fff027819 */ /* 0x000fc8000001140f */
[----:B------:R-:W-:Y:S02]  /*01c0*/  LEA.HI R2, R2, R15, RZ, 0x3 ;  /* 0x0000000f02027211 */ /* 0x000fe400078f18ff */
[----:B0-----:R-:W-:Y:S02]  /*01d0*/  ISETP.NE.AND P0, PT, R0, RZ, PT ;  /* 0x000000ff0000720c */ /* 0x001fe40003f05270 */
[--C-:B------:R-:W-:Y:S02]  /*01e0*/  SHF.R.S32.HI R4, RZ, 0x3, R2.reuse ;  /* 0x00000003ff047819 */ /* 0x100fe40000011402 */
[----:B------:R-:W-:Y:S02]  /*01f0*/  SHF.R.S32.HI R5, RZ, 0x1f, R2 ;  /* 0x0000001fff057819 */ /* 0x000fe40000011402 */
[----:B------:R-:W-:-:S07]  /*0200*/  SHF.R.S32.HI R7, RZ, 0x1f, R0 ;  /* 0x0000001fff077819 */ /* 0x000fce0000011400 */
[----:B-1----:R-:W-:Y:S05]  /*0210*/  @P0 BRA `(.L_x_2) ;  /* 0x0000000000700947 */ /* 0x002fea0003800000 */
[----:B------:R-:W0:Y:S01]  /*0220*/  S2UR UR8, SR_CgaCtaId ;  /* 0x00000000000879c3 */ /* 0x000e220000008800 */
[----:B------:R-:W-:Y:S01]  /*0230*/  UMOV UR4, 0x400 ;  /* 0x0000040000047882 */ /* 0x000fe20000000000 */
[----:B------:R-:W-:Y:S01]  /*0240*/  UMOV UR5, 0x1 ;  /* 0x0000000100057882 */ /* 0x000fe20000000000 */
[----:B------:R-:W-:Y:S01]  /*0250*/  UMOV UR6, 0x2 ;  /* 0x0000000200067882 */ /* 0x000fe20000000000 */
[----:B------:R-:W-:Y:S01]  /*0260*/  ELECT P0, URZ, PT ;  /* 0x00000000003f782f */ /* 0x000fe20003800000 */
[----:B------:R-:W-:-:S04]  /*0270*/  UIADD3 UR6, -UR6, 0x100000, URZ ;  /* 0x0010000006067890 */ /* 0x000fc8000fffe13f */
[----:B------:R-:W-:Y:S02]  /*0280*/  USHF.L.U32 UR7, UR6, 0xb, URZ ;  /* 0x0000000b06077899 */ /* 0x000fe4000800063f */
[----:B------:R-:W-:Y:S02]  /*0290*/  USHF.L.U32 UR6, UR6, 0x1, URZ ;  /* 0x0000000106067899 */ /* 0x000fe4000800063f */
[----:B0-----:R-:W-:Y:S02]  /*02a0*/  ULEA UR8, UR8, UR4, 0x18 ;  /* 0x0000000408087291 */ /* 0x001fe4000f8ec03f */
[----:B------:R-:W-:-:S04]  /*02b0*/  UIADD3 UR4, -UR5, 0x100000, URZ ;  /* 0x0010000005047890 */ /* 0x000fc8000fffe13f */
[----:B------:R-:W-:Y:S02]  /*02c0*/  USHF.L.U32 UR5, UR4, 0xb, URZ ;  /* 0x0000000b04057899 */ /* 0x000fe4000800063f */
[----:B------:R-:W-:Y:S01]  /*02d0*/  USHF.L.U32 UR4, UR4, 0x1, URZ ;  /* 0x0000000104047899 */ /* 0x000fe2000800063f */
[----:B------:R-:W0:Y:S11]  /*02e0*/  FENCE.VIEW.ASYNC.S ;  /* 0x00000000000073c6 */ /* 0x000e360000000000 */
[----:B0-----:R0:W1:Y:S01]  /*02f0*/  SYNCS.EXCH.64 URZ, [UR8+0x38000], UR4 ;  /* 0x03800004083f75b2 */ /* 0x0010620008000100 */
[----:B------:R0:W2:Y:S01]  /*0300*/  SYNCS.EXCH.64 URZ, [UR8+0x38038], UR6 ;  /* 0x03803806083f75b2 */ /* 0x0000a20008000100 */
[----:B------:R0:W3:Y:S01]  /*0310*/  SYNCS.EXCH.64 URZ, [UR8+0x38008], UR4 ;  /* 0x03800804083f75b2 */ /* 0x0000e20008000100 */
[----:B------:R0:W4:Y:S01]  /*0320*/  SYNCS.EXCH.64 URZ, [UR8+0x38040], UR6 ;  /* 0x03804006083f75b2 */ /* 0x0001220008000100 */
[----:B------:R0:W0:Y:S01]  /*0330*/  SYNCS.EXCH.64 URZ, [UR8+0x38010], UR4 ;  /* 0x03801004083f75b2 */ /* 0x0000220008000100 */
        /* <DEDUP_REMOVED lines=9> */
[----:B------:R-:W-:Y:S01]  /*03d0*/  NOP ;  /* 0x0000000000007918 */ /* 0x000fe20000000000 */
.L_x_2:
[----:B0-----:R-:W-:Y:S01]  /*03e0*/  ULDC UR4, c[0x0][0x150] ;  /* 0x0000540000047ab9 */ /* 0x001fe20000000800 */
[----:B------:R-:W-:Y:S01]  /*03f0*/  LEA.HI R5, R5, R4, RZ, 0x2 ;  /* 0x0000000405057211 */ /* 0x000fe200078f10ff */
[----:B------:R-:W-:Y:S01]  /*0400*/  FMUL R6, R6, UR4 ;  /* 0x0000000406067c20 */ /* 0x000fe20008400000 */
[----:B------:R-:W-:Y:S01]  /*0410*/  LEA.HI R7, R7, R0, RZ, 0x2 ;  /* 0x0000000007077211 */ /* 0x000fe200078f10ff */
[----:B------:R-:W-:Y:S01]  /*0420*/  ULDC UR4, c[0x0][0x154] ;  /* 0x0000550000047ab9 */ /* 0x000fe20000000800 */
[----:B------:R-:W-:Y:S01]  /*0430*/  LOP3.LUT R5, R5, 0xfffffffc, RZ, 0xc0, !PT ;  /* 0xfffffffc05057812 */ /* 0x000fe200078ec0ff */
[----:B------:R-:W0:Y:S01]  /*0440*/  LDC R9, c[0x0][0x140] ;  /* 0x00005000ff097b82 */ /* 0x000e220000000800 */
[----:B------:R-:W-:Y:S01]  /*0450*/  LOP3.LUT R7, R7, 0x3ffffffc, RZ, 0xc0, !PT ;  /* 0x3ffffffc07077812 */ /* 0x000fe200078ec0ff */
[----:B------:R-:W5:Y:S01]  /*0460*/  F2I.U32.TRUNC.NTZ R6, R6 ;  /* 0x0000000600067305 */ /* 0x000f62000020f000 */
[----:B------:R-:W-:Y:S01]  /*0470*/  I2FP.F32.U32 R2, R13 ;  /* 0x0000000d00027245 */ /* 0x000fe20000201000 */
[----:B------:R-:W-:Y:S01]  /*0480*/  IMAD.IADD R5, R4, 0x1, -R5 ;  /* 0x0000000104057824 */ /* 0x000fe200078e0a05 */
[----:B------:R-:W-:Y:S01]  /*0490*/  LOP3.LUT P0, RZ, R15, 0x7, RZ, 0xc0, !PT ;  /* 0x000000070fff7812 */ /* 0x000fe2000780c0ff */
[----:B------:R-:W-:Y:S01]  /*04a0*/  IMAD.IADD R0, R0, 0x1, -R7 ;  /* 0x0000000100007824 */ /* 0x000fe200078e0a07 */
[----:B------:R-:W-:Y:S01]  /*04b0*/  ISETP.NE.AND P3, PT, R11, 0x1, PT ;  /* 0x000000010b00780c */ /* 0x000fe20003f65270 */
[----:B------:R-:W-:Y:S01]  /*04c0*/  FMUL R8, R2, UR4 ;  /* 0x0000000402087c20 */ /* 0x000fe20008400000 */
[----:B------:R-:W-:Y:S01]  /*04d0*/  ULDC UR4, c[0x0][0x144] ;  /* 0x0000510000047ab9 */ /* 0x000fe20000000800 */
[----:B------:R-:W-:Y:S01]  /*04e0*/  IMAD R5, R0, 0x4, R5 ;  /* 0x0000000400057824 */ /* 0x000fe200078e0205 */
[----:B------:R-:W-:Y:S01]  /*04f0*/  NOP ;  /* 0x0000000000007918 */ /* 0x000fe20000000000 */
[----:B------:R-:W-:-:S02]  /*0500*/  NOP ;  /* 0x0000000000007918 */ /* 0x000fc40000000000 */
[----:B------:R-:W1:Y:S01]  /*0510*/  F2I.U32.TRUNC.NTZ R8, R8 ;  /* 0x0000000800087305 */ /* 0x000e62000020f000 */
[C---:B------:R-:W-:Y:S01]  /*0520*/  LEA.HI R0, R5.reuse, R5, RZ, 0x1 ;  /* 0x0000000505007211 */ /* 0x040fe200078f08ff */
[C---:B------:R-:W-:Y:S02]  /*0530*/  IMAD.SHL.U32 R2, R5.reuse, 0x4, RZ ;  /* 0x0000000405027824 */ /* 0x040fe400078e00ff */
[----:B-----5:R-:W-:Y:S01]  /*0540*/  IMAD.MOV R7, RZ, RZ, -R6 ;  /* 0x000000ffff077224 */ /* 0x020fe200078e0a06 */
[----:B------:R-:W-:Y:S02]  /*0550*/  LOP3.LUT R0, R0, 0xfffffffe, RZ, 0xc0, !PT ;  /* 0xfffffffe00007812 */ /* 0x000fe400078ec0ff */
[----:B------:R-:W-:Y:S01]  /*0560*/  LOP3.LUT R2, R5, 0xc, R2, 0x78, !PT ;  /* 0x0000000c05027812 */ /* 0x000fe200078e7802 */
[----:B------:R-:W-:Y:S01]  /*0570*/  IMAD R7, R7, UR4, R12 ;  /* 0x0000000407077c24 */ /* 0x000fe2000f8e020c */
[----:B------:R-:W-:Y:S01]  /*0580*/  ULDC UR4, c[0x0][0x148] ;  /* 0x0000520000047ab9 */ /* 0x000fe20000000800 */
[----:B------:R-:W-:Y:S01]  /*0590*/  IMAD.IADD R0, R5, 0x1, -R0 ;  /* 0x0000000105007824 */ /* 0x000fe200078e0a00 */
[----:B0-----:R-:W-:-:S02]  /*05a0*/  ISETP.EQ.U32.AND P1, PT, R9, 0x1, PT ;  /* 0x000000010900780c */ /* 0x001fc40003f22070 */
[----:B------:R-:W-:Y:S02]  /*05b0*/  ISETP.LT.U32.AND P0, PT, R2, 0x2, !P0 ;  /* 0x000000020200780c */ /* 0x000fe40004701070 */
[----:B------:R-:W-:Y:S01]  /*05c0*/  ISETP.NE.AND P4, PT, R0, R7, PT ;  /* 0x000000070000720c */ /* 0x000fe20003f85270 */
[----:B-1----:R-:W-:Y:S01]  /*05d0*/  IMAD.MOV R6, RZ, RZ, -R8 ;  /* 0x000000ffff067224 */ /* 0x002fe200078e0a08 */
[----:B------:R-:W-:-:S03]  /*05e0*/  SHF.R.S32.HI R0, RZ, 0x1f, R3 ;  /* 0x0000001fff007819 */ /* 0x000fc60000011403 */
[----:B------:R-:W-:Y:S01]  /*05f0*/  IMAD R5, R6, UR4, R13 ;  /* 0x0000000406057c24 */ /* 0x000fe2000f8e020d */
[----:B------:R-:W-:-:S04]  /*0600*/  LEA.HI R0, R0, R3, RZ, 0x2 ;  /* 0x0000000300007211 */ /* 0x000fc800078f10ff */
[----:B------:R-:W-:-:S03]  /*0610*/  LOP3.LUT R0, R0, 0xfffffffc, RZ, 0xc0, !PT ;  /* 0xfffffffc00007812 */ /* 0x000fc600078ec0ff */
[----:B------:R-:W-:Y:S02]  /*0620*/  @P4 LEA.HI R4, R2, R2, RZ, 0x1 ;  /* 0x0000000202044211 */ /* 0x000fe400078f08ff */
[----:B------:R-:W-:Y:S01]  /*0630*/  IMAD.IADD R8, R3, 0x1, -R0 ;  /* 0x0000000103087824 */ /* 0x000fe200078e0a00 */
[----:B------:R-:W-:Y:S02]  /*0640*/  SEL R0, RZ, 0x1, !P0 ;  /* 0x00000001ff007807 */ /* 0x000fe40004000000 */
[----:B------:R-:W-:Y:S02]  /*0650*/  @P4 SHF.R.S32.HI R4, RZ, 0x1, R4 ;  /* 0x00000001ff044819 */ /* 0x000fe40000011404 */
[----:B------:R-:W-:Y:S02]  /*0660*/  LOP3.LUT P2, RZ, R11, R8, RZ, 0xfc, !PT ;  /* 0x000000080bff7212 */ /* 0x000fe4000784fcff */
[----:B------:R-:W-:Y:S01]  /*0670*/  @P4 ISETP.NE.AND P5, PT, R4, R5, PT ;  /* 0x000000050400420c */ /* 0x000fe20003fa5270 */
[----:B------:R-:W-:Y:S01]  /*0680*/  IMAD.MOV.U32 R5, RZ, RZ, 0x1 ;  /* 0x00000001ff057424 */ /* 0x000fe200078e00ff */
[----:B------:R-:W-:-:S02]  /*0690*/  SEL R3, RZ, 0x1, P2 ;  /* 0x00000001ff037807 */ /* 0x000fc40001000000 */
[----:B------:R-:W-:Y:S02]  /*06a0*/  @P4 SEL R5, RZ, 0x1, P5 ;  /* 0x00000001ff054807 */ /* 0x000fe40002800000 */
[----:B------:R-:W-:Y:S02]  /*06b0*/  SEL R3, R3, 0x2, P3 ;  /* 0x0000000203037807 */ /* 0x000fe40001800000 */
[----:B------:R-:W-:Y:S01]  /*06c0*/  LOP3.LUT R5, R5, R0, RZ, 0xc0, !PT ;  /* 0x0000000005057212 */ /* 0x000fe200078ec0ff */
[----:B------:R-:W-:Y:S06]  /*06d0*/  @!P1 BRA `(.L_x_3) ;  /* 0x0000000000089947 */ /* 0x000fec0003800000 */
[----:B--234-:R-:W-:Y:S01]  /*06e0*/  UCGABAR_ARV ;  /* 0x00000000000079c7 */ /* 0x01cfe20008000000 */
[----:B------:R-:W-:Y:S05]  /*06f0*/  BRA `(.L_x_4) ;  /* 0x0000000000047947 */ /* 0x000fea0003800000 */
.L_x_3:
[----:B--234-:R-:W-:Y:S01]  /*0700*/  NOP ;  /* 0x0000000000007918 */ /* 0x01cfe20000000000 */
.L_x_4:
[----:B------:R-:W-:Y:S01]  /*0710*/  ULDC.64 UR4, c[0x0][0x618] ;  /* 0x0001860000047ab9 */ /* 0x000fe20000000a00 */
[----:B------:R-:W-:Y:S01]  /*0720*/  ULDC.64 UR12, c[0x0][0x208] ;  /* 0x00008200000c7ab9 */ /* 0x000fe20000000a00 */
[----:B------:R-:W-:-:S04]  /*0730*/  ISETP.NE.U32.AND P0, PT, RZ, UR4, PT ;  /* 0x00000004ff007c0c */ /* 0x000fc8000bf05070 */
[----:B------:R-:W-:-:S13]  /*0740*/  ISETP.NE.AND.EX P0, PT, RZ, UR5, PT, P0 ;  /* 0x00000005ff007c0c */ /* 0x000fda000bf05300 */
[----:B------:R-:W-:Y:S05]  /*0750*/  @!P0 BRA `(.L_x_5) ;  /* 0x00000000001c8947 */ /* 0x000fea0003800000 */
[----:B------:R-:W0:Y:S02]  /*0760*/  LDC.64 R6, c[0x0][0x618] ;  /* 0x00018600ff067b82 */ /* 0x000e240000000a00 */
[----:B0-----:R-:W2:Y:S02]  /*0770*/  LDG.E.64 R6, desc[UR12][R6.64] ;  /* 0x0000000c06067981 */ /* 0x001ea4000c1e1b00 */
[----:B--2---:R-:W-:-:S04]  /*0780*/  ISETP.NE.U32.AND P0, PT, R6, RZ, PT ;  /* 0x000000ff0600720c */ /* 0x004fc80003f05070 */
[----:B------:R-:W-:-:S13]  /*0790*/  ISETP.NE.AND.EX P0, PT, R7, RZ, PT, P0 ;  /* 0x000000ff0700720c */ /* 0x000fda0003f05300 */
[----:B------:R-:W-:Y:S05]  /*07a0*/  @!P0 BRA `(.L_x_5) ;  /* 0x0000000000088947 */ /* 0x000fea0003800000 */
[----:B------:R0:W5:Y:S01]  /*07b0*/  LD.E R0, desc[UR12][R6.64] ;  /* 0x0000000c06007980 */ /* 0x000162000c101900 */
[----:B------:R-:W-:Y:S05]  /*07c0*/  BRA `(.L_x_6) ;  /* 0x0000000000207947 */ /* 0x000fea0003800000 */
.L_x_5:
[----:B------:R-:W-:Y:S02]  /*07d0*/  ULDC.64 UR4, c[0x0][0x608] ;  /* 0x0001820000047ab9 */ /* 0x000fe40000000a00 */
[----:B------:R-:W-:-:S04]  /*07e0*/  ISETP.NE.U32.AND P0, PT, RZ, UR4, PT ;  /* 0x00000004ff007c0c */ /* 0x000fc8000bf05070 */
[----:B------:R-:W-:-:S13]  /*07f0*/  ISETP.NE.AND.EX P0, PT, RZ, UR5, PT, P0 ;  /* 0x00000005ff007c0c */ /* 0x000fda000bf05300 */
[----:B------:R-:W-:Y:S05]  /*0800*/  @!P0 BRA `(.L_x_7) ;  /* 0x00000000000c8947 */ /* 0x000fea0003800000 */
[----:B------:R-:W0:Y:S02]  /*0810*/  LDC.64 R6, c[0x0][0x608] ;  /* 0x00018200ff067b82 */ /* 0x000e240000000a00 */
[----:B0-----:R1:W5:Y:S01]  /*0820*/  LDG.E R0, desc[UR12][R6.64] ;  /* 0x0000000c06007981 */ /* 0x001362000c1e1900 */
[----:B------:R-:W-:Y:S05]  /*0830*/  BRA `(.L_x_6) ;  /* 0x0000000000047947 */ /* 0x000fea0003800000 */
.L_x_7:
[----:B------:R-:W2:Y:S02]  /*0840*/  LDC R0, c[0x0][0x600] ;  /* 0x00018000ff007b82 */ /* 0x000ea40000000800 */
.L_x_6:
[----:B------:R-:W-:Y:S02]  /*0850*/  ULDC.64 UR4, c[0x0][0x620] ;  /* 0x0001880000047ab9 */ /* 0x000fe40000000a00 */
[----:B------:R-:W-:-:S04]  /*0860*/  ISETP.NE.U32.AND P0, PT, RZ, UR4, PT ;  /* 0x00000004ff007c0c */ /* 0x000fc8000bf05070 */
[----:B------:R-:W-:-:S13]  /*0870*/  ISETP.NE.AND.EX P0, PT, RZ, UR5, PT, P0 ;  /* 0x00000005ff007c0c */ /* 0x000fda000bf05300 */
[----:B------:R-:W-:Y:S05]  /*0880*/  @!P0 BRA `(.L_x_8) ;  /* 0x00000000001c8947 */ /* 0x000fea0003800000 */
[----:B01----:R-:W0:Y:S02]  /*0890*/  LDC.64 R6, c[0x0][0x620] ;  /* 0x00018800ff067b82 */ /* 0x003e240000000a00 */
[----:B0-----:R-:W3:Y:S02]  /*08a0*/  LDG.E.64 R6, desc[UR12][R6.64] ;  /* 0x0000000c06067981 */ /* 0x001ee4000c1e1b00 */
[----:B---3--:R-:W-:-:S04]  /*08b0*/  ISETP.NE.U32.AND P0, PT, R6, RZ, PT ;  /* 0x000000ff0600720c */ /* 0x008fc80003f05070 */
[----:B------:R-:W-:-:S13]  /*08c0*/  ISETP.NE.AND.EX P0, PT, R7, RZ, PT, P0 ;  /* 0x000000ff0700720c */ /* 0x000fda0003f05300 */
[----:B------:R-:W-:Y:S05]  /*08d0*/  @!P0 BRA `(.L_x_8) ;  /* 0x0000000000088947 */ /* 0x000fea0003800000 */
[----:B------:R0:W5:Y:S01]  /*08e0*/  LD.E R9, desc[UR12][R6.64] ;  /* 0x0000000c06097980 */ /* 0x000162000c101900 */
[----:B------:R-:W-:Y:S05]  /*08f0*/  BRA `(.L_x_9) ;  /* 0x0000000000207947 */ /* 0x000fea0003800000 */
.L_x_8:
[----:B------:R-:W-:Y:S02]  /*0900*/  ULDC.64 UR4, c[0x0][0x610] ;  /* 0x0001840000047ab9 */ /* 0x000fe40000000a00 */
[----:B------:R-:W-:-:S04]  /*0910*/  ISETP.NE.U32.AND P0, PT, RZ, UR4, PT ;  /* 0x00000004ff007c0c */ /* 0x000fc8000bf05070 */
[----:B------:R-:W-:-:S13]  /*0920*/  ISETP.NE.AND.EX P0, PT, RZ, UR5, PT, P0 ;  /* 0x00000005ff007c0c */ /* 0x000fda000bf05300 */
[----:B------:R-:W-:Y:S05]  /*0930*/  @!P0 BRA `(.L_x_10) ;  /* 0x00000000000c8947 */ /* 0x000fea0003800000 */
[----:B01----:R-:W0:Y:S02]  /*0940*/  LDC.64 R6, c[0x0][0x610] ;  /* 0x00018400ff067b82 */ /* 0x003e240000000a00 */
[----:B0-----:R1:W5:Y:S01]  /*0950*/  LDG.E R9, desc[UR12][R6.64] ;  /* 0x0000000c06097981 */ /* 0x001362000c1e1900 */
[----:B------:R-:W-:Y:S05]  /*0960*/  BRA `(.L_x_9) ;  /* 0x0000000000047947 */ /* 0x000fea0003800000 */
.L_x_10:
[----:B------:R-:W3:Y:S02]  /*0970*/  LDC R9, c[0x0][0x604] ;  /* 0x00018100ff097b82 */ /* 0x000ee40000000800 */
.L_x_9:
[----:B------:R-:W4:Y:S01]  /*0980*/  LDC R4, c[0x0][0x3e8] ;  /* 0x0000fa00ff047b82 */ /* 0x000f220000000800 */
[----:B------:R-:W-:Y:S01]  /*0990*/  ULDC UR4, c[0x0][0x3dc] ;  /* 0x0000f70000047ab9 */ /* 0x000fe20000000800 */
[----:B------:R-:W-:Y:S01]  /*09a0*/  ULDC.64 UR6, c[0x0][0x3e0] ;  /* 0x0000f80000067ab9 */ /* 0x000fe20000000a00 */
[----:B------:R-:W-:Y:S02]  /*09b0*/  UIADD3 UR4, UR4, 0x1f, URZ ;  /* 0x0000001f04047890 */ /* 0x000fe4000fffe03f */
[----:B------:R-:W-:Y:S02]  /*09c0*/  UIMAD UR6, UR7, UR6, URZ ;  /* 0x00000006070672a4 */ /* 0x000fe4000f8e023f */
[----:B------:R-:W-:-:S04]  /*09d0*/  USHF.R.S32.HI UR5, URZ, 0x1f, UR4 ;  /* 0x0000001f3f057899 */ /* 0x000fc80008011404 */
[----:B------:R-:W-:-:S04]  /*09e0*/  ULEA.HI UR5, UR5, UR4, URZ, 0x5 ;  /* 0x0000000405057291 */ /* 0x000fc8000f8f283f */
[----:B------:R-:W-:Y:S01]  /*09f0*/  USHF.R.S32.HI UR15, URZ, 0x5, UR5 ;  /* 0x000000053f0f7899 */ /* 0x000fe20008011405 */
[----:B----4-:R-:W-:-:S05]  /*0a00*/  IMAD R4, R4, UR6, RZ ;  /* 0x0000000604047c24 */ /* 0x010fca000f8e02ff */
[----:B------:R-:W-:Y:S01]  /*0a10*/  IMAD R4, R4, UR15, RZ ;  /* 0x0000000f04047c24 */ /* 0x000fe2000f8e02ff */
[----:B------:R-:W-:Y:S06]  /*0a20*/  @!P1 BRA `(.L_x_11) ;  /* 0x00000000000c9947 */ /* 0x000fec0003800000 */
[----:B------:R-:W-:Y:S01]  /*0a30*/  UCGABAR_WAIT ;  /* 0x0000000000007dc7 */ /* 0x000fe20008000000 */
[----:B------:R-:W-:Y:S01]  /*0a40*/  CCTL.IVALL ;  /* 0x00000000ff00798f */ /* 0x000fe20002000000 */
[----:B------:R-:W-:Y:S05]  /*0a50*/  BRA `(.L_x_12) ;  /* 0x0000000000047947 */ /* 0x000fea0003800000 */
.L_x_11:
[----:B------:R-:W-:Y:S06]  /*0a60*/  BAR.SYNC.DEFER_BLOCKING 0x0 ;  /* 0x0000000000007b1d */ /* 0x000fec0000010000 */
.L_x_12:
[----:B------:R-:W-:-:S13]  /*0a70*/  ISETP.NE.AND P0, PT, R11, RZ, PT ;  /* 0x000000ff0b00720c */ /* 0x000fda0003f05270 */
[----:B------:R-:W-:Y:S05]  /*0a80*/  @!P0 BRA `(.L_x_13) ;  /* 0x00000088006c8947 */ /* 0x000fea0003800000 */
[----:B------:R-:W-:-:S13]  /*0a90*/  ISETP.NE.AND P0, PT, R11, 0x1, PT ;  /* 0x000000010b00780c */ /* 0x000fda0003f05270 */
[----:B------:R-:W-:Y:S05]  /*0aa0*/  @P0 EXIT ;  /* 0x000000000000094d */ /* 0x000fea0003800000 */
[----:B------:R-:W-:Y:S01]  /*0ab0*/  ISETP.GE.AND P0, PT, R4, 0x1, PT ;  /* 0x000000010400780c */ /* 0x000fe20003f06270 */
[----:B------:R-:W-:Y:S01]  /*0ac0*/  UMOV UR4, URZ ;  /* 0x0000003f00047c82 */ /* 0x000fe20008000000 */
[----:B------:R-:W-:Y:S02]  /*0ad0*/  CS2R R86, SRZ ;  /* 0x0000000000567805 */ /* 0x000fe4000001ff00 */
[----:B------:R-:W-:Y:S02]  /*0ae0*/  CS2R R88, SRZ ;  /* 0x0000000000587805 */ /* 0x000fe4000001ff00 */
[----:B------:R-:W-:Y:S02]  /*0af0*/  CS2R R90, SRZ ;  /* 0x00000000005a7805 */ /* 0x000fe4000001ff00 */
[----:B------:R-:W-:Y:S02]  /*0b00*/  CS2R R92, SRZ ;  /* 0x00000000005c7805 */ /* 0x000fe4000001ff00 */
[----:B------:R-:W-:-:S02]  /*0b10*/  CS2R R94, SRZ ;  /* 0x00000000005e7805 */ /* 0x000fc4000001ff00 */
[----:B------:R-:W-:Y:S02]  /*0b20*/  CS2R R96, SRZ ;  /* 0x0000000000607805 */ /* 0x000fe4000001ff00 */
        /* <DEDUP_REMOVED lines=57> */
[----:B------:R-:W-:Y:S01]  /*0ec0*/  CS2R R84, SRZ ;  /* 0x0000000000547805 */ /* 0x000fe2000001ff00 */
[----:B------:R-:W-:Y:S06]  /*0ed0*/  @!P0 BRA `(.L_x_14) ;  /* 0x0000000000d88947 */ /* 0x000fec0003800000 */
[----:B01----:R-:W-:-:S04]  /*0ee0*/  LOP3.LUT R6, R3, 0x1, RZ, 0xfc, !PT ;  /* 0x0000000103067812 */ /* 0x003fc800078efcff */
[----:B------:R-:W-:-:S13]  /*0ef0*/  ISETP.NE.AND P1, PT, R6, 0x3, PT ;  /* 0x000000030600780c */ /* 0x000fda0003f25270 */
[----:B------:R-:W-:Y:S05]  /*0f00*/  @!P1 BRA `(.L_x_15) ;  /* 0x0000000000049947 */ /* 0x000fea0003800000 */
[----:B------:R-:W-:Y:S01]  /*0f10*/  BPT.TRAP 0x1 ;  /* 0x000000040000795c */ /* 0x000fe20000300000 */
.L_x_15:
[----:B------:R-:W0:Y:S01]  /*0f20*/  S2UR UR5, SR_CgaCtaId ;  /* 0x00000000000579c3 */ /* 0x000e220000008800 */
[----:B------:R-:W-:Y:S01]  /*0f30*/  SHF.L.U32 R6, RZ, 0x1f, RZ ;  /* 0x0000001fff067819 */ /* 0x000fe200000006ff */
[----:B------:R-:W-:Y:S02]  /*0f40*/  UMOV UR4, 0x400 ;  /* 0x0000040000047882 */ /* 0x000fe40000000000 */
[----:B0-----:R-:W-:-:S12]  /*0f50*/  ULEA UR4, UR5, UR4, 0x18 ;  /* 0x0000000405047291 */ /* 0x001fd8000f8ec03f */
.L_x_16:
[----:B0-----:R-:W-:-:S04]  /*0f60*/  IMAD.U32 R7, RZ, RZ, UR4 ;  /* 0x00000004ff077e24 */ /* 0x001fc8000f8e00ff */
[----:B------:R0:W1:Y:S03]  /*0f70*/  SYNCS.PHASECHK.TRANS64.TRYWAIT P1, [R7+URZ+0x38000], R6 ;  /* 0x03800006070075a7 */ /* 0x000066000802017f */
[----:B-1----:R-:W-:Y:S05]  /*0f80*/  @!P1 NANOSLEEP.SYNCS 0x989680 ;  /* 0x009896800000995d */ /* 0x002fea0003900000 */
[----:B------:R-:W1:Y:S02]  /*0f90*/  @!P1 SYNCS.PHASECHK.TRANS64 P1, [R7+URZ+0x38000], R6 ;  /* 0x03800006070095a7 */ /* 0x000e64000802007f */
[----:B-1----:R-:W-:Y:S05]  /*0fa0*/  @!P1 BRA `(.L_x_16) ;  /* 0xfffffffc00ec9947 */ /* 0x002fea000383ffff */
[----:B------:R-:W-:Y:S01]  /*0fb0*/  UIADD3 UR5, UR4, 0x1c000, URZ ;  /* 0x0001c00004057890 */ /* 0x000fe2000fffe03f */
[----:B------:R-:W-:Y:S01]  /*0fc0*/  WARPGROUP.ARRIVE ;  /* 0x00000000000079c5 */ /* 0x000fe20000000000 */
[----:B------:R-:W-:Y:S02]  /*0fd0*/  USHF.R.U32.HI UR4, URZ, 0x4, UR4 ;  /* 0x000000043f047899 */ /* 0x000fe40008011604 */
[----:B------:R-:W-:Y:S02]  /*0fe0*/  USHF.R.U32.HI UR5, URZ, 0x4, UR5 ;  /* 0x000000043f057899 */ /* 0x000fe40008011605 */
[----:B------:R-:W-:Y:S02]  /*0ff0*/  ULOP3.LUT UR4, UR4, 0x3fff, URZ, 0xc0, !UPT ;  /* 0x00003fff04047892 */ /* 0x000fe4000f8ec03f */
[----:B------:R-:W-:Y:S02]  /*1000*/  ULOP3.LUT UR5, UR5, 0x3fff, URZ, 0xc0, !UPT ;  /* 0x00003fff05057892 */ /* 0x000fe4000f8ec03f */
[----:B------:R-:W-:-:S02]  /*1010*/  ULOP3.LUT UR8, UR4, 0x10000, URZ, 0xfc, !UPT ;  /* 0x0001000004087892 */ /* 0x000fc4000f8efc3f */
[----:B------:R-:W-:Y:S01]  /*1020*/  ULOP3.LUT UR9, UR5, 0x10000, URZ, 0xfc, !UPT ;  /* 0x0001000005097892 */ /* 0x000fe2000f8efc3f */
[----:B------:R-:W-:Y:S02]  /*1030*/  UMOV UR7, 0x40000040 ;  /* 0x4000004000077882 */ /* 0x000fe40000000000 */
[----:B------:R-:W-:Y:S02]  /*1040*/  UMOV UR5, 0x40000040 ;  /* 0x4000004000057882 */ /* 0x000fe40000000000 */
[----:B------:R-:W-:Y:S02]  /*1050*/  UMOV UR4, UR8 ;  /* 0x0000000800047c82 */ /* 0x000fe40008000000 */
[----:B------:R-:W-:Y:S02]  /*1060*/  UMOV UR6, UR9 ;  /* 0x0000000900067c82 */ /* 0x000fe40008000000 */
[----:B------:R-:W-:Y:S01]  /*1070*/  HGMMA.64x128x8.F32.TF32 R88, gdesc[UR4], RZ, !UPT ;  /* 0x05e00000045879f0 */ /* 0x000fe2000c7028ff */
[----:B------:R-:W-:Y:S01]  /*1080*/  UIADD3 UR4, UR8, 0x200, URZ ;  /* 0x0000020008047890 */ /* 0x000fe2000fffe03f */
[----:B------:R-:W-:-:S10]  /*1090*/  UMOV UR5, 0x40000040 ;  /* 0x4000004000057882 */ /* 0x000fd40000000000 */
[----:B------:R-:W-:Y:S01]  /*10a0*/  HGMMA.64x128x8.F32.TF32 R24, gdesc[UR4], RZ, !UPT ;  /* 0x05e00000041879f0 */ /* 0x000fe2000c7028ff */
[----:B------:R-:W-:Y:S02]  /*10b0*/  UIADD3 UR4, UR8, 0x2, URZ ;  /* 0x0000000208047890 */ /* 0x000fe4000fffe03f */
[----:B------:R-:W-:Y:S01]  /*10c0*/  UIADD3 UR6, UR9, 0x2, URZ ;  /* 0x0000000209067890 */ /* 0x000fe2000fffe03f */
[----:B------:R-:W-:Y:S01]  /*10d0*/  UMOV UR5, 0x40000040 ;  /* 0x4000004000057882 */ /* 0x000fe20000000000 */
[----:B------:R-:W-:-:S07]  /*10e0*/  UMOV UR7, 0x40000040 ;  /* 0x4000004000077882 */ /* 0x000fce0000000000 */
[----:B------:R-:W-:Y:S01]  /*10f0*/  HGMMA.64x128x8.F32.TF32 R88, gdesc[UR4], R88 ;  /* 0x05e00000045879f0 */ /* 0x000fe20008702858 */
[----:B------:R-:W-:Y:S01]  /*1100*/  UIADD3 UR4, UR8, 0x202, URZ ;  /* 0x0000020208047890 */ /* 0x000fe2000fffe03f */
[----:B------:R-:W-:-:S10]  /*1110*/  UMOV UR5, 0x40000040 ;  /* 0x4000004000057882 */ /* 0x000fd40000000000 */
[----:B------:R-:W-:Y:S01]  /*1120*/  HGMMA.64x128x8.F32.TF32 R24, gdesc[UR4], R24 ;  /* 0x05e00000041879f0 */ /* 0x000fe20008702818 */
        /* <DEDUP_REMOVED lines=15> */
[----:B------:R-:W-:Y:S01]  /*1220*/  HGMMA.64x128x8.F32.TF32 R24, gdesc[UR4], R24, gsb0 ;  /* 0x05e00000041879f0 */ /* 0x000fe20008002818 */
[----:B------:R-:W-:-:S05]  /*1230*/  UMOV UR4, 0x1 ;  /* 0x0000000100047882 */ /* 0x000fca0000000000 */
.L_x_14:
[----:B01----:R-:W-:-:S05]  /*1240*/  VIMNMX R7, R4, 0x1, PT ;  /* 0x0000000104077848 */ /* 0x003fca0003fe0100 */
[----:B------:R-:W-:-:S05]  /*1250*/  IMAD.IADD R7, R4, 0x1, -R7 ;  /* 0x0000000104077824 */ /* 0x000fca00078e0a07 */
[----:B------:R-:W-:-:S13]  /*1260*/  ISETP.GE.AND P1, PT, R7, 0x1, PT ;  /* 0x000000010700780c */ /* 0x000fda0003f26270 */
[----:B------:R-:W-:Y:S05]  /*1270*/  @!P1 BRA `(.L_x_17) ;  /* 0x00000004004c9947 */ /* 0x000fea0003800000 */
[----:B------:R-:W0:Y:S01]  /*1280*/  S2UR UR6, SR_CgaCtaId ;  /* 0x00000000000679c3 */ /* 0x000e220000008800 */
[----:B------:R-:W-:Y:S01]  /*1290*/  UMOV UR5, 0x400 ;  /* 0x0000040000057882 */ /* 0x000fe20000000000 */
[----:B------:R-:W-:Y:S01]  /*12a0*/  LOP3.LUT R12, R3, 0x1, RZ, 0xfc, !PT ;  /* 0x00000001030c7812 */ /* 0x000fe200078efcff */
[----:B------:R-:W-:Y:S01]  /*12b0*/  IMAD.MOV.U32 R10, RZ, RZ, RZ ;  /* 0x000000ffff0a7224 */ /* 0x000fe200078e00ff */
[----:B------:R-:W-:Y:S01]  /*12c0*/  UISETP.NE.U32.AND UP0, UPT, UR4, URZ, UPT ;  /* 0x0000003f0400728c */ /* 0x000fe2000bf05070 */
[----:B------:R-:W-:Y:S02]  /*12d0*/  IMAD.MOV.U32 R4, RZ, RZ, R7 ;  /* 0x000000ffff047224 */ /* 0x000fe400078e0007 */
[----:B------:R-:W-:Y:S01]  /*12e0*/  IMAD.MOV.U32 R6, RZ, RZ, RZ ;  /* 0x000000ffff067224 */ /* 0x000fe200078e00ff */
[----:B0-----:R-:W-:-:S04]  /*12f0*/  ULEA UR7, UR6, UR5, 0x18 ;  /* 0x0000000506077291 */ /* 0x001fc8000f8ec03f */
[----:B------:R-:W-:Y:S02]  /*1300*/  UIADD3 UR6, UR7, 0x1c000, URZ ;  /* 0x0001c00007067890 */ /* 0x000fe4000fffe03f */
[----:B------:R-:W-:Y:S02]  /*1310*/  USHF.R.U32.HI UR5, URZ, 0x4, UR7 ;  /* 0x000000043f057899 */ /* 0x000fe40008011607 */
[----:B------:R-:W-:Y:S02]  /*1320*/  USHF.R.U32.HI UR6, URZ, 0x4, UR6 ;  /* 0x000000043f067899 */ /* 0x000fe40008011606 */
[----:B------:R-:W-:Y:S02]  /*1330*/  ULOP3.LUT UR5, UR5, 0x3fff, URZ, 0xc0, !UPT ;  /* 0x00003fff05057892 */ /* 0x000fe4000f8ec03f */
[----:B------:R-:W-:Y:S02]  /*1340*/  ULOP3.LUT UR6, UR6, 0x3fff, URZ, 0xc0, !UPT ;  /* 0x00003fff06067892 */ /* 0x000fe4000f8ec03f */
[----:B------:R-:W-:-:S02]  /*1350*/  ULOP3.LUT UR14, UR5, 0x10000, URZ, 0xfc, !UPT ;  /* 0x00010000050e7892 */ /* 0x000fc4000f8efc3f */
[----:B------:R-:W-:-:S12]  /*1360*/  ULOP3.LUT UR15, UR6, 0x10000, URZ, 0xfc, !UPT ;  /* 0x00010000060f7892 */ /* 0x000fd8000f8efc3f */
.L_x_22:
[----:B------:R-:W-:-:S13]  /*1370*/  ISETP.NE.AND P2, PT, R12, 0x3, PT ;  /* 0x000000030c00780c */ /* 0x000fda0003f45270 */
[----:B------:R-:W-:Y:S05]  /*1380*/  @!P2 BRA `(.L_x_18) ;  /* 0x000000000004a947 */ /* 0x000fea0003800000 */
[----:B------:R-:W-:Y:S01]  /*1390*/  BPT.TRAP 0x1 ;  /* 0x000000040000795c */ /* 0x000fe20000300000 */
.L_x_18:
[----:B------:R-:W-:Y:S01]  /*13a0*/  SHF.L.U32 R8, R10, 0x1f, RZ ;  /* 0x0000001f0a087819 */ /* 0x000fe200000006ff */
[----:B------:R-:W-:-:S12]  /*13b0*/  ULEA UR5, UR4, UR7, 0x3 ;  /* 0x0000000704057291 */ /* 0x000fd8000f8e183f */
.L_x_19:
[----:B0-----:R-:W-:-:S04]  /*13c0*/  IMAD.U32 R11, RZ, RZ, UR5 ;  /* 0x00000005ff0b7e24 */ /* 0x001fc8000f8e00ff */
[----:B------:R0:W1:Y:S03]  /*13d0*/  SYNCS.PHASECHK.TRANS64.TRYWAIT P1, [R11+URZ+0x38000], R8 ;  /* 0x038000080b0075a7 */ /* 0x000066000802017f */
[----:B-1----:R-:W-:Y:S05]  /*13e0*/  @!P1 NANOSLEEP.SYNCS 0x989680 ;  /* 0x009896800000995d */ /* 0x002fea0003900000 */
[----:B------:R-:W1:Y:S02]  /*13f0*/  @!P1 SYNCS.PHASECHK.TRANS64 P1, [R11+URZ+0x38000], R8 ;  /* 0x038000080b0095a7 */ /* 0x000e64000802007f */
[----:B-1----:R-:W-:Y:S05]  /*1400*/  @!P1 BRA `(.L_x_19) ;  /* 0xfffffffc00ec9947 */ /* 0x002fea000383ffff */
[----:B------:R-:W-:Y:S01]  /*1410*/  ULEA UR5, UR4, UR14, 0xa ;  /* 0x0000000e04057291 */ /* 0x000fe2000f8e503f */
[----:B------:R-:W-:Y:S01]  /*1420*/  WARPGROUP.ARRIVE ;  /* 0x00000000000079c5 */ /* 0x000fe20000000000 */
[----:B------:R-:W-:Y:S01]  /*1430*/  ULEA UR6, UR4, UR15, 0xa ;  /* 0x0000000f04067291 */ /* 0x000fe2000f8e503f */
[----:B------:R-:W-:Y:S01]  /*1440*/  UMOV UR9, 0x40000040 ;  /* 0x4000004000097882 */ /* 0x000fe20000000000 */
[----:B------:R-:W-:-:S03]  /*1450*/  UMOV UR11, 0x40000040 ;  /* 0x40000040000b7882 */ /* 0x000fc60000000000 */
[----:B------:R-:W-:Y:S02]  /*1460*/  UMOV UR8, UR5 ;  /* 0x0000000500087c82 */ /* 0x000fe40008000000 */
[----:B------:R-:W-:Y:S02]  /*1470*/  UMOV UR10, UR6 ;  /* 0x00000006000a7c82 */ /* 0x000fe40008000000 */
[----:B------:R-:W-:Y:S01]  /*1480*/  HGMMA.64x128x8.F32.TF32 R88, gdesc[UR8], R88, UP0 ;  /* 0x05e00000085879f0 */ /* 0x000fe2000bf02858 */
[----:B------:R-:W-:Y:S01]  /*1490*/  UIADD3 UR8, UR5, 0x200, URZ ;  /* 0x0000020005087890 */ /* 0x000fe2000fffe03f */
[----:B------:R-:W-:-:S10]  /*14a0*/  UMOV UR9, 0x40000040 ;  /* 0x4000004000097882 */ /* 0x000fd40000000000 */
[----:B------:R-:W-:Y:S01]  /*14b0*/  HGMMA.64x128x8.F32.TF32 R24, gdesc[UR8], R24, UP0 ;  /* 0x05e00000081879f0 */ /* 0x000fe2000bf02818 */
        /* <DEDUP_REMOVED lines=23> */
[----:B------:R-:W-:Y:S03]  /*1630*/  HGMMA.64x128x8.F32.TF32 R24, gdesc[UR8], R24, gsb0 ;  /* 0x05e00000081879f0 */ /* 0x000fe60008002818 */
[----:B------:R-:W-:Y:S02]  /*1640*/  WARPGROUP.DEPBAR.LE gsb0, 0x1 ;  /* 0x00008000000079c5 */ /* 0x000fe40000010100 */
[----:B------:R-:W-:Y:S05]  /*1650*/  @!P2 BRA `(.L_x_20) ;  /* 0x000000000004a947 */ /* 0x000fea0003800000 */
[----:B------:R-:W-:Y:S01]  /*1660*/  BPT.TRAP 0x1 ;  /* 0x000000040000795c */ /* 0x000fe20000300000 */
.L_x_20:
[----:B------:R-:W-:-:S13]  /*1670*/  ISETP.NE.AND P1, PT, R5, RZ, PT ;  /* 0x000000ff0500720c */ /* 0x000fda0003f25270 */
[----:B0-----:R-:W-:-:S05]  /*1680*/  @P1 LEA R8, R6, UR7, 0x3 ;  /* 0x0000000706081c11 */ /* 0x001fca000f8e18ff */
[----:B------:R-:W-:-:S05]  /*1690*/  @P1 VIADD R11, R8, 0x38038 ;  /* 0x00038038080b1836 */ /* 0x000fca0000000000 */
[----:B------:R-:W-:-:S04]  /*16a0*/  @P1 PRMT R11, R2, 0x654, R11 ;  /* 0x00000654020b1816 */ /* 0x000fc8000000000b */
[----:B------:R0:W-:Y:S01]  /*16b0*/  @P1 SYNCS.ARRIVE.TRANS64.RED.A1T0 RZ, [R11+URZ], RZ ;  /* 0x000000ff0bff19a7 */ /* 0x0001e2000810043f */
[----:B------:R-:W-:-:S13]  /*16c0*/  ISETP.GT.U32.AND P1, PT, R3, 0x1, PT ;  /* 0x000000010300780c */ /* 0x000fda0003f24070 */
[----:B0-----:R-:W-:Y:S05]  /*16d0*/  @P1 BRA `(.L_x_21) ;  /* 0x0000000000041947 */ /* 0x001fea0003800000 */
[----:B------:R-:W-:Y:S01]  /*16e0*/  BPT.TRAP 0x1 ;  /* 0x000000040000795c */ /* 0x000fe20000300000 */
.L_x_21:
[----:B------:R-:W-:Y:S01]  /*16f0*/  UIADD3 UR4, UR4, 0x1, URZ ;  /* 0x0000000104047890 */ /* 0x000fe2000fffe03f */
[----:B------:R-:W-:Y:S01]  /*1700*/  ISETP.GT.AND P2, PT, R4, 0x1, PT ;  /* 0x000000010400780c */ /* 0x000fe20003f44270 */
[----:B------:R-:W-:Y:S02]  /*1710*/  VIADD R6, R6, 0x1 ;  /* 0x0000000106067836 */ /* 0x000fe40000000000 */
[----:B------:R-:W-:Y:S01]  /*1720*/  UISETP.NE.AND UP0, UPT, UR4, 0x7, UPT ;  /* 0x000000070400788c */ /* 0x000fe2000bf05270 */
[----:B------:R-:W-:Y:S02]  /*1730*/  VIADD R4, R4, 0xffffffff ;  /* 0xffffffff04047836 */ /* 0x000fe40000000000 */
[C---:B------:R-:W-:Y:S01]  /*1740*/  ISETP.NE.AND P1, PT, R6.reuse, 0x7, PT ;  /* 0x000000070600780c */ /* 0x040fe20003f25270 */
[----:B------:R-:W-:Y:S02]  /*1750*/  USEL UR5, URZ, 0x1, UP0 ;  /* 0x000000013f057887 */ /* 0x000fe40008000000 */
[----:B------:R-:W-:Y:S01]  /*1760*/  USEL UR4, UR4, URZ, UP0 ;  /* 0x0000003f04047287 */ /* 0x000fe20008000000 */
[----:B------:R-:W-:Y:S01]  /*1770*/  SEL R6, R6, RZ, P1 ;  /* 0x000000ff06067207 */ /* 0x000fe20000800000 */
[----:B------:R-:W-:-:S02]  /*1780*/  UPLOP3.LUT UP0, UPT, UPT, UPT, UPT, 0x80, 0x0 ;  /* 0x000000000000789c */ /* 0x000fc40003f0f070 */
[----:B------:R-:W-:Y:S01]  /*1790*/  LOP3.LUT R10, R10, UR5, RZ, 0x3c, !PT ;  /* 0x000000050a0a7c12 */ /* 0x000fe2000f8e3cff */
[----:B------:R-:W-:Y:S08]  /*17a0*/  @P2 BRA `(.L_x_22) ;  /* 0xfffffff800f02947 */ /* 0x000ff0000383ffff */
.L_x_17:
[----:B------:R-:W-:Y:S02]  /*17b0*/  WARPGROUP.DEPBAR.LE gsb0, 0x0 ;  /* 0x00008000000079c5 */ /* 0x000fe40000010000 */
[----:B------:R-:W-:Y:S05]  /*17c0*/  @!P0 BRA `(.L_x_23) ;  /* 0x00000000005c8947 */ /* 0x000fea0003800000 */
[----:B------:R-:W-:-:S04]  /*17d0*/  LOP3.LUT R4, R3, 0x1, RZ, 0xfc, !PT ;  /* 0x0000000103047812 */ /* 0x000fc800078efcff */
[----:B------:R-:W-:-:S13]  /*17e0*/  ISETP.NE.AND P0, PT, R4, 0x3, PT ;  /* 0x000000030400780c */ /* 0x000fda0003f05270 */
[----:B------:R-:W-:Y:S05]  /*17f0*/  @!P0 BRA `(.L_x_24) ;  /* 0x0000000000048947 */ /* 0x000fea0003800000 */
[----:B------:R-:W-:Y:S01]  /*1800*/  BPT.TRAP 0x1 ;  /* 0x000000040000795c */ /* 0x000fe20000300000 */
.L_x_24:
[----:B------:R-:W-:Y:S01]  /*1810*/  ISETP.NE.AND P0, PT, R5, RZ, PT ;  /* 0x000000ff0500720c */ /* 0x000fe20003f05270 */
[----:B------:R-:W-:Y:S01]  /*1820*/  BSSY B0, `(.L_x_25) ;  /* 0x000000f000007945 */ /* 0x000fe20003800000 */
[----:B------:R-:W-:-:S11]  /*1830*/  ISETP.GT.U32.AND P1, PT, R3, 0x1, PT ;  /* 0x000000010300780c */ /* 0x000fd60003f24070 */
[----:B------:R-:W-:Y:S05]  /*1840*/  @!P0 BRA `(.L_x_26) ;  /* 0x0000000000308947 */ /* 0x000fea0003800000 */
[----:B------:R-:W0:Y:S01]  /*1850*/  S2R R6, SR_CgaCtaId ;  /* 0x0000000000067919 */ /* 0x000e220000008800 */
[----:B------:R-:W-:-:S04]  /*1860*/  IMAD.WIDE.U32 R4, R7, 0x24924925, RZ ;  /* 0x2492492507047825 */ /* 0x000fc800078e00ff */
[----:B------:R-:W-:-:S05]  /*1870*/  IMAD.IADD R3, R7, 0x1, -R5 ;  /* 0x0000000107037824 */ /* 0x000fca00078e0a05 */
[----:B------:R-:W-:-:S04]  /*1880*/  LEA.HI R3, R3, R5, RZ, 0x1f ;  /* 0x0000000503037211 */ /* 0x000fc800078ff8ff */
[----:B------:R-:W-:Y:S02]  /*1890*/  SHF.R.U32.HI R4, RZ, 0x2, R3 ;  /* 0x00000002ff047819 */ /* 0x000fe40000011603 */
[----:B------:R-:W-:-:S03]  /*18a0*/  MOV R3, 0x400 ;  /* 0x0000040000037802 */ /* 0x000fc60000000f00 */
[----:B------:R-:W-:Y:S01]  /*18b0*/  IMAD R4, R4, -0x7, R7 ;  /* 0xfffffff904047824 */ /* 0x000fe200078e0207 */
[----:B0-----:R-:W-:-:S05]  /*18c0*/  LEA R3, R6, R3, 0x18 ;  /* 0x0000000306037211 */ /* 0x001fca00078ec0ff */
[----:B------:R-:W-:-:S04]  /*18d0*/  IMAD R4, R4, 0x8, R3 ;  /* 0x0000000804047824 */ /* 0x000fc800078e0203 */
[----:B------:R-:W-:-:S05]  /*18e0*/  VIADD R3, R4, 0x38038 ;  /* 0x0003803804037836 */ /* 0x000fca0000000000 */
[----:B------:R-:W-:-:S04]  /*18f0*/  PRMT R3, R2, 0x654, R3 ;  /* 0x0000065402037816 */ /* 0x000fc80000000003 */
[----:B------:R0:W-:Y:S03]  /*1900*/  SYNCS.ARRIVE.TRANS64.RED.A1T0 RZ, [R3+URZ], RZ ;  /* 0x000000ff03ff79a7 */ /* 0x0001e6000810043f */
.L_x_26:
[----:B------:R-:W-:Y:S05]  /*1910*/  BSYNC B0 ;  /* 0x0000000000007941 */ /* 0x000fea0003800000 */
.L_x_25:
[----:B------:R-:W-:Y:S05]  /*1920*/  @P1 BRA `(.L_x_23) ;  /* 0x0000000000041947 */ /* 0x000fea0003800000 */
[----:B------:R-:W-:Y:S01]  /*1930*/  BPT.TRAP 0x1 ;  /* 0x000000040000795c */ /* 0x000fe20000300000 */
.L_x_23:
[----:B------:R-:W0:Y:S01]  /*1940*/  S2R R2, SR_TID.X ;  /* 0x0000000000027919 */ /* 0x000e220000002100 */
[----:B------:R-:W-:Y:S01]  /*1950*/  ULDC.64 UR4, c[0x0][0x280] ;  /* 0x0000a00000047ab9 */ /* 0x000fe20000000a00 */
[----:B------:R-:W1:Y:S01]  /*1960*/  S2R R8, SR_CTAID.Y ;  /* 0x0000000000087919 */ /* 0x000e620000002600 */
[----:B------:R-:W4:Y:S01]  /*1970*/  S2R R13, SR_CTAID.X ;  /* 0x00000000000d7919 */ /* 0x000f220000002500 */
[----:B0-----:R-:W-:-:S04]  /*1980*/  SHF.R.S32.HI R3, RZ, 0x1f, R2 ;  /* 0x0000001fff037819 */ /* 0x001fc80000011402 */
[----:B------:R-:W-:Y:S01]  /*1990*/  LEA.HI R3, R3, R2, RZ, 0x7 ;  /* 0x0000000203037211 */ /* 0x000fe200078f38ff */
[----:B-1----:R-:W-:-:S03]  /*19a0*/  IMAD.SHL.U32 R8, R8, 0x80, RZ ;  /* 0x0000008008087824 */ /* 0x002fc600078e00ff */
[----:B------:R-:W-:Y:S01]  /*19b0*/  LOP3.LUT R3, R3, 0xffffff80, RZ, 0xc0, !PT ;  /* 0xffffff8003037812 */ /* 0x000fe200078ec0ff */
[----:B----4-:R-:W-:Y:S01]  /*19c0*/  IMAD.SHL.U32 R4, R13, 0x80, RZ ;  /* 0x000000800d047824 */ /* 0x010fe200078e00ff */
[----:B------:R-:W-:-:S03]  /*19d0*/  ISETP.GE.AND P0, PT, R8, UR5, PT ;  /* 0x0000000508007c0c */ /* 0x000fc6000bf06270 */
[----:B------:R-:W-:Y:S01]  /*19e0*/  IMAD.IADD R5, R2, 0x1, -R3 ;  /* 0x0000000102057824 */ /* 0x000fe200078e0a03 */
[----:B------:R-:W-:-:S04]  /*19f0*/  ISETP.GE.OR P0, PT, R4, UR4, P0 ;  /* 0x0000000404007c0c */ /* 0x000fc80008706670 */
[----:B------:R-:W-:-:S04]  /*1a00*/  SHF.R.S32.HI R6, RZ, 0x1f, R5 ;  /* 0x0000001fff067819 */ /* 0x000fc80000011405 */
[----:B------:R-:W-:-:S04]  /*1a10*/  LEA.HI R2, R6, R5, RZ, 0x2 ;  /* 0x0000000506027211 */ /* 0x000fc800078f10ff */
[--C-:B------:R-:W-:Y:S02]  /*1a20*/  SHF.R.S32.HI R10, RZ, 0x2, R2.reuse ;  /* 0x00000002ff0a7819 */ /* 0x100fe40000011402 */
[----:B------:R-:W-:-:S04]  /*1a30*/  SHF.R.S32.HI R3, RZ, 0x1f, R2 ;  /* 0x0000001fff037819 */ /* 0x000fc80000011402 */
[----:B------:R-:W-:-:S04]  /*1a40*/  LEA.HI R3, R3, R10, RZ, 0x3 ;  /* 0x0000000a03037211 */ /* 0x000fc800078f18ff */
[----:B------:R-:W-:Y:S01]  /*1a50*/  LOP3.LUT R3, R3, 0xfffffff8, RZ, 0xc0, !PT ;  /* 0xfffffff803037812 */ /* 0x000fe200078ec0ff */
[----:B------:R-:W-:Y:S06]  /*1a60*/  @P0 EXIT ;  /* 0x000000000000094d */ /* 0x000fec0003800000 */
[----:B------:R-:W0:Y:S01]  /*1a70*/  LDC.64 R16, c[0x0][0x658] ;  /* 0x00019600ff107b82 */ /* 0x000e220000000a00 */
[----:B------:R-:W-:Y:S01]  /*1a80*/  LOP3.LUT R2, R2, 0x7ffffffc, RZ, 0xc0, !PT ;  /* 0x7ffffffc02027812 */ /* 0x000fe200078ec0ff */
[----:B------:R-:W-:Y:S01]  /*1a90*/  IMAD.IADD R10, R10, 0x1, -R3 ;  /* 0x000000010a0a7824 */ /* 0x000fe200078e0a03 */
[----:B------:R-:W-:Y:S02]  /*1aa0*/  LEA.HI R3, R6, R5, RZ, 0x5 ;  /* 0x0000000506037211 */ /* 0x000fe400078f28ff */
[----:B---3-5:R-:W-:Y:S01]  /*1ab0*/  FSETP.NEU.AND P1, PT, R9, RZ, PT ;  /* 0x000000ff0900720b */ /* 0x028fe20003f2d000 */
[----:B------:R-:W-:Y:S01]  /*1ac0*/  IMAD.IADD R2, R5, 0x1, -R2 ;  /* 0x0000000105027824 */ /* 0x000fe200078e0a02 */
[----:B------:R-:W-:Y:S02]  /*1ad0*/  SHF.R.S32.HI R11, RZ, 0x1f, R10 ;  /* 0x0000001fff0b7819 */ /* 0x000fe4000001140a */
[----:B------:R-:W-:Y:S01]  /*1ae0*/  SHF.R.S32.HI R5, RZ, 0x5, R3 ;  /* 0x00000005ff057819 */ /* 0x000fe20000011403 */
[----:B------:R-:W-:-:S02]  /*1af0*/  IMAD.SHL.U32 R7, R2, 0x2, RZ ;  /* 0x0000000202077824 */ /* 0x000fc400078e00ff */
[----:B------:R-:W-:-:S03]  /*1b00*/  IMAD.WIDE R2, R13, 0x80, R10 ;  /* 0x000000800d027825 */ /* 0x000fc600078e020a */
[----:B------:R-:W-:Y:S01]  /*1b10*/  SHF.R.S32.HI R13, RZ, 0x1f, R7 ;  /* 0x0000001fff0d7819 */ /* 0x000fe20000011407 */
[C---:B------:R-:W-:Y:S01]  /*1b20*/  IMAD R11, R5.reuse, -0x10, -R4 ;  /* 0xfffffff0050b7824 */ /* 0x040fe200078e0a04 */
[----:B------:R-:W-:Y:S01]  /*1b30*/  IADD3 R4, P0, R8, R7, RZ ;  /* 0x0000000708047210 */ /* 0x000fe20007f1e0ff */
[----:B------:R-:W-:-:S03]  /*1b40*/  IMAD.WIDE R2, R5, 0x10, R2 ;  /* 0x0000001005027825 */ /* 0x000fc600078e0202 */
[----:B------:R-:W-:Y:S02]  /*1b50*/  LEA.HI.X.SX32 R5, R8, R13, 0x1, P0 ;  /* 0x0000000d08057211 */ /* 0x000fe400000f0eff */
[----:B------:R-:W-:Y:S01]  /*1b60*/  IADD3 R10, R11, UR4, -R10 ;  /* 0x000000040b0a7c10 */ /* 0x000fe2000fffe80a */
[-C--:B0-----:R-:W-:Y:S01]  /*1b70*/  IMAD R6, R3, R16.reuse, RZ ;  /* 0x0000001003067224 */ /* 0x081fe200078e02ff */
[----:B------:R-:W-:Y:S01]  /*1b80*/  IADD3 R8, -R7, UR5, -R8 ;  /* 0x0000000507087c10 */ /* 0x000fe2000fffe908 */
[----:B------:R-:W-:Y:S01]  /*1b90*/  IMAD.WIDE.U32 R14, R2, R16, R4 ;  /* 0x00000010020e7225 */ /* 0x000fe200078e0004 */
[----:B------:R-:W-:Y:S02]  /*1ba0*/  ISETP.GT.AND P3, PT, R10, RZ, PT ;  /* 0x000000ff0a00720c */ /* 0x000fe40003f64270 */
[--C-:B------:R-:W-:Y:S01]  /*1bb0*/  SHF.L.U64.HI R18, R16, 0x3, R17.reuse ;  /* 0x0000000310127819 */ /* 0x100fe20000010211 */
[----:B------:R-:W-:Y:S01]  /*1bc0*/  IMAD R7, R2, R17, R6 ;  /* 0x0000001102077224 */ /* 0x000fe200078e0206 */
[C---:B------:R-:W-:Y:S01]  /*1bd0*/  SHF.L.U64.HI R11, R16.reuse, 0x6, R17 ;  /* 0x00000006100b7819 */ /* 0x040fe20000010211 */
[----:B------:R-:W-:Y:S01]  /*1be0*/  IMAD.SHL.U32 R19, R16, 0x8, RZ ;  /* 0x0000000810137824 */ /* 0x000fe200078e00ff */
[----:B------:R-:W-:Y:S01]  /*1bf0*/  ISETP.GT.AND P0, PT, R8, RZ, P3 ;  /* 0x000000ff0800720c */ /* 0x000fe20001f04270 */
[----:B------:R-:W-:-:S02]  /*1c00*/  IMAD.SHL.U32 R16, R16, 0x40, RZ ;  /* 0x0000004010107824 */ /* 0x000fc400078e00ff */
[----:B------:R-:W-:Y:S01]  /*1c10*/  IMAD.IADD R17, R15, 0x1, R7 ;  /* 0x000000010f117824 */ /* 0x000fe200078e0207 */
[----:B------:R-:W-:Y:S09]  /*1c20*/  @!P1 BRA `(.L_x_27) ;  /* 0x0000005000d09947 */ /* 0x000ff20003800000 */
[----:B------:R-:W-:Y:S01]  /*1c30*/  ULDC.64 UR6, c[0x0][0x630] ;  /* 0x00018c0000067ab9 */ /* 0x000fe20000000a00 */
[----:B------:R-:W-:Y:S01]  /*1c40*/  ULDC.64 UR8, c[0x0][0x628] ;  /* 0x00018a0000087ab9 */ /* 0x000fe20000000a00 */
[----:B------:R-:W-:Y:S01]  /*1c50*/  IMAD R13, R3, UR6, RZ ;  /* 0x00000006030d7c24 */ /* 0x000fe2000f8e02ff */
[----:B------:R-:W-:Y:S01]  /*1c60*/  ULDC.64 UR4, c[0x0][0x650] ;  /* 0x0001940000047ab9 */ /* 0x000fe20000000a00 */
[----:B------:R-:W-:-:S04]  /*1c70*/  IMAD.WIDE.U32 R6, R2, UR6, R4 ;  /* 0x0000000602067c25 */ /* 0x000fc8000f8e0004 */
[----:B------:R-:W-:Y:S01]  /*1c80*/  IMAD R153, R2, UR7, R13 ;  /* 0x0000000702997c24 */ /* 0x000fe2000f8e020d */
[----:B------:R-:W-:-:S03]  /*1c90*/  LEA R12, P1, R6, UR8, 0x2 ;  /* 0x00000008060c7c11 */ /* 0x000fc6000f8210ff */
[----:B------:R-:W-:-:S05]  /*1ca0*/  IMAD.IADD R7, R7, 0x1, R153 ;  /* 0x0000000107077824 */ /* 0x000fca00078e0299 */
[----:B------:R-:W-:-:S05]  /*1cb0*/  LEA.HI.X R13, R6, UR9, R7, 0x2, P1 ;  /* 0x00000009060d7c11 */ /* 0x000fca00088f1407 */
[----:B------:R-:W3:Y:S01]  /*1cc0*/  @P0 LDG.E.LTC128B R15, desc[UR12][R12.64] ;  /* 0x0000000c0c0f0981 */ /* 0x000ee2000c1e1920 */
[----:B------:R-:W-:Y:S01]  /*1cd0*/  ISETP.GT.AND P1, PT, R8, 0x1, P3 ;  /* 0x000000010800780c */ /* 0x000fe20001f24270 */
[----:B------:R-:W-:Y:S01]  /*1ce0*/  BSSY B0, `(.L_x_28) ;  /* 0x000000b000007945 */ /* 0x000fe20003800000 */
[----:B---3--:R-:W-:-:S05]  /*1cf0*/  LOP3.LUT R6, R15, 0xffffe000, RZ, 0xc0, !PT ;  /* 0xffffe0000f067812 */ /* 0x008fca00078ec0ff */
[----:B------:R-:W-:Y:S01]  /*1d00*/  FMUL R7, R6, R9 ;  /* 0x0000000906077220 */ /* 0x000fe20000400000 */
[----:B------:R-:W-:-:S03]  /*1d10*/  LEA R6, P2, R14, UR4, 0x2 ;  /* 0x000000040e067c11 */ /* 0x000fc6000f8410ff */
[----:B--2---:R-:W-:Y:S01]  /*1d20*/  FFMA R21, R88, R0, R7 ;  /* 0x0000000058157223 */ /* 0x004fe20000000007 */
[----:B------:R-:W-:Y:S01]  /*1d30*/  LEA.HI.X R7, R14, UR5, R17, 0x2, P2 ;  /* 0x000000050e077c11 */ /* 0x000fe200090f1411 */
[----:B------:R-:W-:-:S03]  /*1d40*/  IMAD.MOV.U32 R17, RZ, RZ, R15 ;  /* 0x000000ffff117224 */ /* 0x000fc600078e000f */
[----:B------:R-:W-:-:S05]  /*1d50*/  F2FP.TF32.F32.PACK_B R21, R21 ;  /* 0x00000015ff15723e */ /* 0x000fca00024050ff */
[----:B------:R0:W-:Y:S01]  /*1d60*/  @P0 STG.E desc[UR12][R6.64], R21 ;  /* 0x0000001506000986 */ /* 0x0001e2000c10190c */
[----:B------:R-:W-:Y:S05]  /*1d70*/  @!P1 BRA `(.L_x_29) ;  /* 0x0000000000049947 */ /* 0x000fea0003800000 */
[----:B------:R1:W5:Y:S02]  /*1d80*/  LDG.E.LTC128B R17, desc[UR12][R12.64+0x4] ;  /* 0x0000040c0c117981 */ /* 0x000364000c1e1920 */
.L_x_29:
[----:B------:R-:W-:Y:S05]  /*1d90*/  BSYNC B0 ;  /* 0x0000000000007941 */ /* 0x000fea0003800000 */
.L_x_28:
[----:B------:R-:W-:Y:S01]  /*1da0*/  USHF.L.U32 UR4, UR6, 0x3, URZ ;  /* 0x0000000306047899 */ /* 0x000fe2000800063f */
[----:B-----5:R-:W-:Y:S01]  /*1db0*/  LOP3.LUT R22, R17, 0xffffe000, RZ, 0xc0, !PT ;  /* 0xffffe00011167812 */ /* 0x020fe200078ec0ff */
[----:B------:R-:W-:Y:S01]  /*1dc0*/  USHF.L.U64.HI UR5, UR6, 0x3, UR7 ;  /* 0x0000000306057899 */ /* 0x000fe20008010207 */
[----:B------:R-:W-:Y:S01]  /*1dd0*/  ISETP.GT.AND P0, PT, R10, 0x8, PT ;  /* 0x000000080a00780c */ /* 0x000fe20003f04270 */
[----:B------:R-:W-:Y:S02]  /*1de0*/  IMAD.MOV.U32 R88, RZ, RZ, R17 ;  /* 0x000000ffff587224 */ /* 0x000fe400078e0011 */
[----:B------:R-:W-:Y:S02]  /*1df0*/  IMAD.U32 R14, RZ, RZ, UR4 ;  /* 0x00000004ff0e7e24 */ /* 0x000fe4000f8e00ff */
[----:B------:R-:W-:Y:S01]  /*1e00*/  FMUL R22, R22, R9 ;  /* 0x0000000916167220 */ /* 0x000fe20000400000 */
[----:B------:R-:W-:Y:S01]  /*1e10*/  IMAD.U32 R15, RZ, RZ, UR5 ;  /* 0x00000005ff0f7e24 */ /* 0x000fe2000f8e00ff */
[----:B------:R-:W-:-:S02]  /*1e20*/  ISETP.GT.AND P2, PT, R8, RZ, P0 ;  /* 0x000000ff0800720c */ /* 0x000fc40000744270 */
[----:B------:R-:W-:Y:S01]  /*1e30*/  FFMA R89, R89, R0, R22 ;  /* 0x0000000059597223 */ /* 0x000fe20000000016 */
[----:B0-----:R-:W-:-:S04]  /*1e40*/  IMAD.WIDE.U32 R20, R2, UR6, R14 ;  /* 0x0000000602147c25 */ /* 0x001fc8000f8e000e */
[----:B------:R-:W-:Y:S02]  /*1e50*/  F2FP.TF32.F32.PACK_B R89, R89 ;  /* 0x00000059ff59723e */ /* 0x000fe400024050ff */
[----:B------:R-:W-:-:S03]  /*1e60*/  IADD3 R23, P4, R4, R20, RZ ;  /* 0x0000001404177210 */ /* 0x000fc60007f9e0ff */
[----:B------:R0:W-:Y:S01]  /*1e70*/  @P1 STG.E desc[UR12][R6.64+0x4], R89 ;  /* 0x0000045906001986 */ /* 0x0001e2000c10190c */
[----:B------:R-:W-:Y:S02]  /*1e80*/  IADD3.X R22, R5, R153, R21, P4, !PT ;  /* 0x0000009905167210 */ /* 0x000fe400027fe415 */
[----:B------:R-:W-:-:S04]  /*1e90*/  LEA R20, P4, R23, UR8, 0x2 ;  /* 0x0000000817147c11 */ /* 0x000fc8000f8810ff */
[----:B------:R-:W-:-:S05]  /*1ea0*/  LEA.HI.X R21, R23, UR9, R22, 0x2, P4 ;  /* 0x0000000917157c11 */ /* 0x000fca000a0f1416 */
[----:B------:R-:W2:Y:S01]  /*1eb0*/  @P2 LDG.E.LTC128B R88, desc[UR12][R20.64] ;  /* 0x0000000c14582981 */ /* 0x000ea2000c1e1920 */
[C---:B------:R-:W-:Y:S01]  /*1ec0*/  IMAD.SHL.U32 R17, R19.reuse, 0x4, RZ ;  /* 0x0000000413117824 */ /* 0x040fe200078e00ff */
[----:B------:R-:W-:Y:S01]  /*1ed0*/  SHF.L.U64.HI R19, R19, 0x2, R18 ;  /* 0x0000000213137819 */ /* 0x000fe20000010212 */
[----:B------:R-:W-:Y:S01]  /*1ee0*/  BSSY B0, `(.L_x_30) ;  /* 0x000000b000007945 */ /* 0x000fe20003800000 */
[----:B------:R-:W-:Y:S02]  /*1ef0*/  ISETP.GT.AND P1, PT, R8, 0x1, P0 ;  /* 0x000000010800780c */ /* 0x000fe40000724270 */
[----:B--2---:R-:W-:-:S05]  /*1f00*/  LOP3.LUT R22, R88, 0xffffe000, RZ, 0xc0, !PT ;  /* 0xffffe00058167812 */ /* 0x004fca00078ec0ff */
[----:B------:R-:W-:Y:S01]  /*1f10*/  FMUL R23, R22, R9 ;  /* 0x0000000916177220 */ /* 0x000fe20000400000 */
[----:B------:R-:W-:-:S03]  /*1f20*/  IADD3 R22, P4, R17, R6, RZ ;  /* 0x0000000611167210 */ /* 0x000fc60007f9e0ff */
[----:B------:R-:W-:Y:S02]  /*1f30*/  FFMA R153, R90, R0, R23 ;  /* 0x000000005a997223 */ /* 0x000fe40000000017 */
[----:B------:R-:W-:-:S03]  /*1f40*/  IMAD.X R23, R19, 0x1, R7, P4 ;  /* 0x0000000113177824 */ /* 0x000fc600020e0607 */
[----:B------:R-:W-:-:S05]  /*1f50*/  F2FP.TF32.F32.PACK_B R153, R153 ;  /* 0x00000099ff99723e */ /* 0x000fca00024050ff */
[----:B------:R0:W-:Y:S01]  /*1f60*/  @P2 STG.E desc[UR12][R22.64], R153 ;  /* 0x0000009916002986 */ /* 0x0001e2000c10190c */
[----:B------:R-:W-:Y:S05]  /*1f70*/  @!P1 BRA `(.L_x_31) ;  /* 0x0000000000049947 */ /* 0x000fea0003800000 */
[----:B------:R2:W5:Y:S02]  /*1f80*/  LDG.E.LTC128B R88, desc[UR12][R20.64+0x4] ;  /* 0x0000040c14587981 */ /* 0x000564000c1e1920 */
.L_x_31:
[----:B------:R-:W-:Y:S05]  /*1f90*/  BSYNC B0 ;  /* 0x0000000000007941 */ /* 0x000fea0003800000 */
.L_x_30:
[----:B-----5:R-:W-:Y:S01]  /*1fa0*/  LOP3.LUT R18, R88, 0xffffe000, RZ, 0xc0, !PT ;  /* 0xffffe00058127812 */ /* 0x020fe200078ec0ff */
[----:B------:R-:W-:Y:S01]  /*1fb0*/  BSSY B0, `(.L_x_32) ;  /* 0x0000008000007945 */ /* 0x000fe20003800000 */
[----:B------:R-:W-:-:S03]  /*1fc0*/  ISETP.GT.AND P2, PT, R8, 0x8, P3 ;  /* 0x000000080800780c */ /* 0x000fc60001f44270 */
[----:B------:R-:W-:-:S04]  /*1fd0*/  FMUL R18, R18, R9 ;  /* 0x0000000912127220 */ /* 0x000fc80000400000 */
[----:B------:R-:W-:-:S05]  /*1fe0*/  FFMA R91, R91, R0, R18 ;  /* 0x000000005b5b7223 */ /* 0x000fca0000000012 */
[----:B------:R-:W-:-:S05]  /*1ff0*/  F2FP.TF32.F32.PACK_B R91, R91 ;  /* 0x0000005bff5b723e */ /* 0x000fca00024050ff */
[----:B------:R3:W-:Y:S01]  /*2000*/  @P1 STG.E desc[UR12][R22.64+0x4], R91 ;  /* 0x0000045b16001986 */ /* 0x0007e2000c10190c */
[----:B------:R-:W-:Y:S05]  /*2010*/  @!P2 BRA `(.L_x_33) ;  /* 0x000000000004a947 */ /* 0x000fea0003800000 */
[----:B------:R4:W5:Y:S02]  /*2020*/  LDG.E.LTC128B R88, desc[UR12][R12.64+0x20] ;  /* 0x0000200c0c587981 */ /* 0x000964000c1e1920 */
.L_x_33:
[----:B------:R-:W-:Y:S05]  /*2030*/  BSYNC B0 ;  /* 0x0000000000007941 */ /* 0x000fea0003800000 */
.L_x_32:
[----:B-----5:R-:W-:Y:S01]  /*2040*/  LOP3.LUT R18, R88, 0xffffe000, RZ, 0xc0, !PT ;  /* 0xffffe00058127812 */ /* 0x020fe200078ec0ff */
[----:B------:R-:W-:Y:S01]  /*2050*/  BSSY B0, `(.L_x_34) ;  /* 0x0000008000007945 */ /* 0x000fe20003800000 */
[----:B------:R-:W-:-:S03]  /*2060*/  ISETP.GT.AND P1, PT, R8, 0x9, P3 ;  /* 0x000000090800780c */ /* 0x000fc60001f24270 */
[----:B0-----:R-:W-:-:S04]  /*2070*/  FMUL R89, R18, R9 ;  /* 0x0000000912597220 */ /* 0x001fc80000400000 */
[----:B------:R-:W-:-:S05]  /*2080*/  FFMA R89, R92, R0, R89 ;  /* 0x000000005c597223 */ /* 0x000fca0000000059 */
[----:B------:R-:W-:-:S05]  /*2090*/  F2FP.TF32.F32.PACK_B R89, R89 ;  /* 0x00000059ff59723e */ /* 0x000fca00024050ff */
[----:B------:R0:W-:Y:S01]  /*20a0*/  @P2 STG.E desc[UR12][R6.64+0x20], R89 ;  /* 0x0000205906002986 */ /* 0x0001e2000c10190c */
[----:B------:R-:W-:Y:S05]  /*20b0*/  @!P1 BRA `(.L_x_35) ;  /* 0x0000000000049947 */ /* 0x000fea0003800000 */
[----:B------:R0:W5:Y:S02]  /*20c0*/  LDG.E.LTC128B R88, desc[UR12][R12.64+0x24] ;  /* 0x0000240c0c587981 */ /* 0x000164000c1e1920 */
.L_x_35:
[----:B------:R-:W-:Y:S05]  /*20d0*/  BSYNC B0 ;  /* 0x0000000000007941 */ /* 0x000fea0003800000 */
.L_x_34:
        /* <DEDUP_REMOVED lines=9> */
.L_x_37:
[----:B------:R-:W-:Y:S05]  /*2170*/  BSYNC B0 ;  /* 0x0000000000007941 */ /* 0x000fea0003800000 */
.L_x_36:
        /* <DEDUP_REMOVED lines=9> */
.L_x_39:
[----:B------:R-:W-:Y:S05]  /*2210*/  BSYNC B0 ;  /* 0x0000000000007941 */ /* 0x000fea0003800000 */
.L_x_38:
        /* <DEDUP_REMOVED lines=9> */
.L_x_41:
[----:B------:R-:W-:Y:S05]  /*22b0*/  BSYNC B0 ;  /* 0x0000000000007941 */ /* 0x000fea0003800000 */
.L_x_40:
        /* <DEDUP_REMOVED lines=9> */
.L_x_43:
[----:B------:R-:W-:Y:S05]  /*2350*/  BSYNC B0 ;  /* 0x0000000000007941 */ /* 0x000fea0003800000 */
.L_x_42:
        /* <DEDUP_REMOVED lines=9> */
.L_x_45:
[----:B------:R-:W-:Y:S05]  /*23f0*/  BSYNC B0 ;  /* 0x0000000000007941 */ /* 0x000fea0003800000 */
.L_x_44:
        /* <DEDUP_REMOVED lines=9> */
.L_x_47:
[----:B------:R-:W-:Y:S05]  /*2490*/  BSYNC B0 ;  /* 0x0000000000007941 */ /* 0x000fea0003800000 */
.L_x_46:
        /* <DEDUP_REMOVED lines=9> */
.L_x_49:
[----:B------:R-:W-:Y:S05]  /*2530*/  BSYNC B0 ;  /* 0x0000000000007941 */ /* 0x000fea0003800000 */
.L_x_48:
        /* <DEDUP_REMOVED lines=9> */
.L_x_51:
[----:B------:R-:W-:Y:S05]  /*25d0*/  BSYNC B0 ;  /* 0x0000000000007941 */ /* 0x000fea0003800000 */
.L_x_50:
        /* <DEDUP_REMOVED lines=9> */
.L_x_53:
[----:B------:R-:W-:Y:S05]  /*2670*/  BSYNC B0 ;  /* 0x0000000000007941 */ /* 0x000fea0003800000 */
.L_x_52:
        /* <DEDUP_REMOVED lines=9> */
.L_x_55:
[----:B------:R-:W-:Y:S05]  /*2710*/  BSYNC B0 ;  /* 0x0000000000007941 */ /* 0x000fea0003800000 */
.L_x_54:
        /* <DEDUP_REMOVED lines=9> */
.L_x_57:
[----:B------:R-:W-:Y:S05]  /*27b0*/  BSYNC B0 ;  /* 0x0000000000007941 */ /* 0x000fea0003800000 */
.L_x_56:
        /* <DEDUP_REMOVED lines=9> */
.L_x_59:
[----:B------:R-:W-:Y:S05]  /*2850*/  BSYNC B0 ;  /* 0x0000000000007941 */ /* 0x000fea0003800000 */
.L_x_58:
        /* <DEDUP_REMOVED lines=9> */
.L_x_61:
[----:B------:R-:W-:Y:S05]  /*28f0*/  BSYNC B0 ;  /* 0x0000000000007941 */ /* 0x000fea0003800000 */
.L_x_60:
        /* <DEDUP_REMOVED lines=9> */
.L_x_63:
[----:B------:R-:W-:Y:S05]  /*2990*/  BSYNC B0 ;  /* 0x0000000000007941 */ /* 0x000fea0003800000 */
.L_x_62:
        /* <DEDUP_REMOVED lines=9> */
.L_x_65:
[----:B------:R-:W-:Y:S05]  /*2a30*/  BSYNC B0 ;  /* 0x0000000000007941 */ /* 0x000fea0003800000 */
.L_x_64:
        /* <DEDUP_REMOVED lines=9> */
.L_x_67:
[----:B------:R-:W-:Y:S05]  /*2ad0*/  BSYNC B0 ;  /* 0x0000000000007941 */ /* 0x000fea0003800000 */
.L_x_66:
        /* <DEDUP_REMOVED lines=9> */
.L_x_69:
[----:B------:R-:W-:Y:S05]  /*2b70*/  BSYNC B0 ;  /* 0x0000000000007941 */ /* 0x000fea0003800000 */
.L_x_68:
        /* <DEDUP_REMOVED lines=9> */
.L_x_71:
[----:B------:R-:W-:Y:S05]  /*2c10*/  BSYNC B0 ;  /* 0x0000000000007941 */ /* 0x000fea0003800000 */
.L_x_70:
        /* <DEDUP_REMOVED lines=9> */
.L_x_73:
[----:B------:R-:W-:Y:S05]  /*2cb0*/  BSYNC B0 ;  /* 0x0000000000007941 */ /* 0x000fea0003800000 */
.L_x_72:
        /* <DEDUP_REMOVED lines=9> */
.L_x_75:
[----:B------:R-:W-:Y:S05]  /*2d50*/  BSYNC B0 ;  /* 0x0000000000007941 */ /* 0x000fea0003800000 */
.L_x_74:
        /* <DEDUP_REMOVED lines=9> */
.L_x_77:
[----:B------:R-:W-:Y:S05]  /*2df0*/  BSYNC B0 ;  /* 0x0000000000007941 */ /* 0x000fea0003800000 */
.L_x_76:
        /* <DEDUP_REMOVED lines=9> */
.L_x_79:
[----:B------:R-:W-:Y:S05]  /*2e90*/  BSYNC B0 ;  /* 0x0000000000007941 */ /* 0x000fea0003800000 */
.L_x_78:
        /* <DEDUP_REMOVED lines=9> */
.L_x_81:
[----:B------:R-:W-:Y:S05]  /*2f30*/  BSYNC B0 ;  /* 0x0000000000007941 */ /* 0x000fea0003800000 */
.L_x_80:
        /* <DEDUP_REMOVED lines=9> */
.L_x_83:
[----:B------:R-:W-:Y:S05]  /*2fd0*/  BSYNC B0 ;  /* 0x0000000000007941 */ /* 0x000fea0003800000 */
.L_x_82:
        /* <DEDUP_REMOVED lines=9> */
.L_x_85:
[----:B------:R-:W-:Y:S05]  /*3070*/  BSYNC B0 ;  /* 0x0000000000007941 */ /* 0x000fea0003800000 */
.L_x_84:
        /* <DEDUP_REMOVED lines=9> */
.L_x_87:
[----:B------:R-:W-:Y:S05]  /*3110*/  BSYNC B0 ;  /* 0x0000000000007941 */ /* 0x000fea0003800000 */
.L_x_86:
        /* <DEDUP_REMOVED lines=9> */
.L_x_89:
[----:B------:R-:W-:Y:S05]  /*31b0*/  BSYNC B0 ;  /* 0x0000000000007941 */ /* 0x000fea0003800000 */
.L_x_88:
        /* <DEDUP_REMOVED lines=9> */
.L_x_91:
[----:B------:R-:W-:Y:S05]  /*3250*/  BSYNC B0 ;  /* 0x0000000000007941 */ /* 0x000fea0003800000 */
.L_x_90:
        /* <DEDUP_REMOVED lines=9> */
.L_x_93:
[----:B------:R-:W-:Y:S05]  /*32f0*/  BSYNC B0 ;  /* 0x0000000000007941 */ /* 0x000fea0003800000 */
.L_x_92:
        /* <DEDUP_REMOVED lines=9> */
.L_x_95:
[----:B------:R-:W-:Y:S05]  /*3390*/  BSYNC B0 ;  /* 0x0000000000007941 */ /* 0x000fea0003800000 */
.L_x_94:
        /* <DEDUP_REMOVED lines=9> */
.L_x_97:
[----:B------:R-:W-:Y:S05]  /*3430*/  BSYNC B0 ;  /* 0x0000000000007941 */ /* 0x000fea0003800000 */
.L_x_96:
        /* <DEDUP_REMOVED lines=9> */
.L_x_99:
[----:B------:R-:W-:Y:S05]  /*34d0*/  BSYNC B0 ;  /* 0x0000000000007941 */ /* 0x000fea0003800000 */
.L_x_98:
        /* <DEDUP_REMOVED lines=9> */
.L_x_101:
[----:B------:R-:W-:Y:S05]  /*3570*/  BSYNC B0 ;  /* 0x0000000000007941 */ /* 0x000fea0003800000 */
.L_x_100:
        /* <DEDUP_REMOVED lines=9> */
.L_x_103:
[----:B------:R-:W-:Y:S05]  /*3610*/  BSYNC B0 ;  /* 0x0000000000007941 */ /* 0x000fea0003800000 */
.L_x_102:
        /* <DEDUP_REMOVED lines=9> */
.L_x_105:
[----:B------:R-:W-:Y:S05]  /*36b0*/  BSYNC B0 ;  /* 0x0000000000007941 */ /* 0x000fea0003800000 */
.L_x_104:
        /* <DEDUP_REMOVED lines=9> */
.L_x_107:
[----:B------:R-:W-:Y:S05]  /*3750*/  BSYNC B0 ;  /* 0x0000000000007941 */ /* 0x000fea0003800000 */
.L_x_106:
        /* <DEDUP_REMOVED lines=9> */
.L_x_109:
[----:B------:R-:W-:Y:S05]  /*37f0*/  BSYNC B0 ;  /* 0x0000000000007941 */ /* 0x000fea0003800000 */
.L_x_108:
        /* <DEDUP_REMOVED lines=9> */
.L_x_111:
[----:B------:R-:W-:Y:S05]  /*3890*/  BSYNC B0 ;  /* 0x0000000000007941 */ /* 0x000fea0003800000 */
.L_x_110:
        /* <DEDUP_REMOVED lines=9> */
.L_x_113:
[----:B------:R-:W-:Y:S05]  /*3930*/  BSYNC B0 ;  /* 0x0000000000007941 */ /* 0x000fea0003800000 */
.L_x_112:
        /* <DEDUP_REMOVED lines=9> */
.L_x_115:
[----:B------:R-:W-:Y:S05]  /*39d0*/  BSYNC B0 ;  /* 0x0000000000007941 */ /* 0x000fea0003800000 */
.L_x_114:
        /* <DEDUP_REMOVED lines=9> */
.L_x_117:
[----:B------:R-:W-:Y:S05]  /*3a70*/  BSYNC B0 ;  /* 0x0000000000007941 */ /* 0x000fea0003800000 */
.L_x_116:
        /* <DEDUP_REMOVED lines=9> */
.L_x_119:
[----:B------:R-:W-:Y:S05]  /*3b10*/  BSYNC B0 ;  /* 0x0000000000007941 */ /* 0x000fea0003800000 */
.L_x_118:
        /* <DEDUP_REMOVED lines=9> */
.L_x_121:
[----:B------:R-:W-:Y:S05]  /*3bb0*/  BSYNC B0 ;  /* 0x0000000000007941 */ /* 0x000fea0003800000 */
.L_x_120:
        /* <DEDUP_REMOVED lines=9> */
.L_x_123:
[----:B------:R-:W-:Y:S05]  /*3c50*/  BSYNC B0 ;  /* 0x0000000000007941 */ /* 0x000fea0003800000 */
.L_x_122:
        /* <DEDUP_REMOVED lines=9> */
.L_x_125:
[----:B------:R-:W-:Y:S05]  /*3cf0*/  BSYNC B0 ;  /* 0x0000000000007941 */ /* 0x000fea0003800000 */
.L_x_124:
        /* <DEDUP_REMOVED lines=9> */
.L_x_127:
[----:B------:R-:W-:Y:S05]  /*3d90*/  BSYNC B0 ;  /* 0x0000000000007941 */ /* 0x000fea0003800000 */
.L_x_126:
        /* <DEDUP_REMOVED lines=9> */
.L_x_129:
[----:B------:R-:W-:Y:S05]  /*3e30*/  BSYNC B0 ;  /* 0x0000000000007941 */ /* 0x000fea0003800000 */
.L_x_128:
        /* <DEDUP_REMOVED lines=9> */
.L_x_131:
[----:B------:R-:W-:Y:S05]  /*3ed0*/  BSYNC B0 ;  /* 0x0000000000007941 */ /* 0x000fea0003800000 */
.L_x_130:
        /* <DEDUP_REMOVED lines=9> */
.L_x_133:
[----:B------:R-:W-:Y:S05]  /*3f70*/  BSYNC B0 ;  /* 0x0000000000007941 */ /* 0x000fea0003800000 */
.L_x_132:
        /* <DEDUP_REMOVED lines=9> */
.L_x_135:
[----:B------:R-:W-:Y:S05]  /*4010*/  BSYNC B0 ;  /* 0x0000000000007941 */ /* 0x000fea0003800000 */
.L_x_134:
        /* <DEDUP_REMOVED lines=9> */
.L_x_137:
[----:B------:R-:W-:Y:S05]  /*40b0*/  BSYNC B0 ;  /* 0x0000000000007941 */ /* 0x000fea0003800000 */
.L_x_136:
        /* <DEDUP_REMOVED lines=9> */
.L_x_139:
[----:B------:R-:W-:Y:S05]  /*4150*/  BSYNC B0 ;  /* 0x0000000000007941 */ /* 0x000fea0003800000 */
.L_x_138:
        /* <DEDUP_REMOVED lines=9> */
.L_x_141:
[----:B------:R-:W-:Y:S05]  /*41f0*/  BSYNC B0 ;  /* 0x0000000000007941 */ /* 0x000fea0003800000 */
.L_x_140:
        /* <DEDUP_REMOVED lines=9> */
.L_x_143:
[----:B------:R-:W-:Y:S05]  /*4290*/  BSYNC B0 ;  /* 0x0000000000007941 */ /* 0x000fea0003800000 */
.L_x_142:
        /* <DEDUP_REMOVED lines=9> */
.L_x_145:
[----:B------:R-:W-:Y:S05]  /*4330*/  BSYNC B0 ;  /* 0x0000000000007941 */ /* 0x000fea0003800000 */
.L_x_144:
        /* <DEDUP_REMOVED lines=9> */
.L_x_147:
[----:B------:R-:W-:Y:S05]  /*43d0*/  BSYNC B0 ;  /* 0x0000000000007941 */ /* 0x000fea0003800000 */
.L_x_146:
[----:B01--45:R-:W-:Y:S01]  /*43e0*/  LOP3.LUT R12, R88, 0xffffe000, RZ, 0xc0, !PT ;  /* 0xffffe000580c7812 */ /* 0x033fe200078ec0ff */
        /* <DEDUP_REMOVED lines=8> */
.L_x_149:
[----:B------:R-:W-:Y:S05]  /*4470*/  BSYNC B0 ;  /* 0x0000000000007941 */ /* 0x000fea0003800000 */
.L_x_148:
[----:B-----5:R-:W-:Y:S01]  /*4480*/  LOP3.LUT R12, R88, 0xffffe000, RZ, 0xc0, !PT ;  /* 0xffffe000580c7812 */ /* 0x020fe200078ec0ff */
[----:B------:R-:W-:Y:S01]  /*4490*/  BSSY B0, `(.L_x_150) ;  /* 0x000000c000007945 */ /* 0x000fe20003800000 */
[----:B------:R-:W-:Y:S02]  /*44a0*/  ISETP.GT.AND P1, PT, R8, 0x79, P0 ;  /* 0x000000790800780c */ /* 0x000fe40000724270 */
[----:B---3--:R-:W-:Y:S01]  /*44b0*/  IADD3 R91, P0, R2, 0x40, RZ ;  /* 0x00000040025b7810 */ /* 0x008fe20007f1e0ff */
[----:B------:R-:W-:Y:S01]  /*44c0*/  FMUL R13, R12, R9 ;  /* 0x000000090c0d7220 */ /* 0x000fe20000400000 */
[----:B------:R-:W-:-:S03]  /*44d0*/  @P2 IMAD.MOV.U32 R2, RZ, RZ, R22 ;  /* 0x000000ffff022224 */ /* 0x000fc600078e0016 */
[----:B------:R-:W-:Y:S01]  /*44e0*/  FFMA R13, R150, R0, R13 ;  /* 0x00000000960d7223 */ /* 0x000fe2000000000d */
[----:B------:R-:W-:Y:S02]  /*44f0*/  IMAD.X R12, RZ, RZ, R3, P0 ;  /* 0x000000ffff0c7224 */ /* 0x000fe400000e0603 */
[----:B------:R-:W-:Y:S02]  /*4500*/  @P2 IMAD.MOV.U32 R3, RZ, RZ, R23 ;  /* 0x000000ffff032224 */ /* 0x000fe400078e0017 */
[----:B------:R-:W-:-:S05]  /*4510*/  F2FP.TF32.F32.PACK_B R13, R13 ;  /* 0x0000000dff0d723e */ /* 0x000fca00024050ff */
[----:B------:R3:W-:Y:S01]  /*4520*/  @P2 STG.E desc[UR12][R2.64+0x1e0], R13 ;  /* 0x0001e00d02002986 */ /* 0x0007e2000c10190c */
[----:B------:R-:W-:Y:S05]  /*4530*/  @!P1 BRA `(.L_x_151) ;  /* 0x0000000000049947 */ /* 0x000fea0003800000 */
[----:B------:R4:W5:Y:S02]  /*4540*/  LDG.E.LTC128B R88, desc[UR12][R20.64+0x1e4] ;  /* 0x0001e40c14587981 */ /* 0x000964000c1e1920 */
.L_x_151:
[----:B------:R-:W-:Y:S05]  /*4550*/  BSYNC B0 ;  /* 0x0000000000007941 */ /* 0x000fea0003800000 */
.L_x_150:
[----:B---3-5:R-:W-:Y:S01]  /*4560*/  LOP3.LUT R2, R88, 0xffffe000, RZ, 0xc0, !PT ;  /* 0xffffe00058027812 */ /* 0x028fe200078ec0ff */
[----:B------:R-:W-:Y:S01]  /*4570*/  IMAD R18, R12, UR6, RZ ;  /* 0x000000060c127c24 */ /* 0x000fe2000f8e02ff */
[----:B------:R-:W-:Y:S01]  /*4580*/  ISETP.GT.AND P0, PT, R10, 0x40, PT ;  /* 0x000000400a00780c */ /* 0x000fe20003f04270 */
[----:B------:R-:W-:-:S04]  /*4590*/  IMAD.WIDE.U32 R12, R91, UR6, R4 ;  /* 0x000000065b0c7c25 */ /* 0x000fc8000f8e0004 */
[----:B------:R-:W-:Y:S01]  /*45a0*/  FMUL R2, R2, R9 ;  /* 0x0000000902027220 */ /* 0x000fe20000400000 */
[----:B------:R-:W-:Y:S01]  /*45b0*/  ISETP.GT.AND P3, PT, R8, RZ, P0 ;  /* 0x000000ff0800720c */ /* 0x000fe20000764270 */
[----:B------:R-:W-:Y:S02]  /*45c0*/  IMAD R93, R91, UR7, R18 ;  /* 0x000000075b5d7c24 */ /* 0x000fe4000f8e0212 */
[----:B------:R-:W-:Y:S01]  /*45d0*/  FFMA R151, R151, R0, R2 ;  /* 0x0000000097977223 */ /* 0x000fe20000000002 */
[----:B------:R-:W-:Y:S01]  /*45e0*/  LEA R2, P2, R12, UR8, 0x2 ;  /* 0x000000080c027c11 */ /* 0x000fe2000f8410ff */
[----:B------:R-:W-:-:S03]  /*45f0*/  IMAD.IADD R3, R13, 0x1, R93 ;  /* 0x000000010d037824 */ /* 0x000fc600078e025d */
[----:B------:R-:W-:Y:S02]  /*4600*/  F2FP.TF32.F32.PACK_B R151, R151 ;  /* 0x00000097ff97723e */ /* 0x000fe400024050ff */
[----:B------:R-:W-:-:S03]  /*4610*/  LEA.HI.X R3, R12, UR9, R3, 0x2, P2 ;  /* 0x000000090c037c11 */ /* 0x000fc600090f1403 */
[----:B------:R3:W-:Y:S04]  /*4620*/  @P1 STG.E desc[UR12][R22.64+0x1e4], R151 ;  /* 0x0001e49716001986 */ /* 0x0007e8000c10190c */
[----:B------:R-:W3:Y:S01]  /*4630*/  @P3 LDG.E.LTC128B R88, desc[UR12][R2.64] ;  /* 0x0000000c02583981 */ /* 0x000ee2000c1e1920 */
[C---:B-12-4-:R-:W-:Y:S01]  /*4640*/  IMAD.SHL.U32 R21, R16.reuse, 0x4, RZ ;  /* 0x0000000410157824 */ /* 0x056fe200078e00ff */
[----:B------:R-:W-:Y:S01]  /*4650*/  SHF.L.U64.HI R89, R16, 0x2, R11 ;  /* 0x0000000210597819 */ /* 0x000fe2000001020b */
[----:B------:R-:W-:Y:S01]  /*4660*/  BSSY B0, `(.L_x_152) ;  /* 0x000000c000007945 */ /* 0x000fe20003800000 */
[----:B------:R-:W-:Y:S01]  /*4670*/  ISETP.GT.AND P2, PT, R8, 0x1, P0 ;  /* 0x000000010800780c */ /* 0x000fe20000744270 */
[----:B------:R-:W-:Y:S01]  /*4680*/  IMAD.WIDE.U32 R14, R91, UR6, R14 ;  /* 0x000000065b0e7c25 */ /* 0x000fe2000f8e000e */
[----:B---3--:R-:W-:-:S05]  /*4690*/  LOP3.LUT R12, R88, 0xffffe000, RZ, 0xc0, !PT ;  /* 0xffffe000580c7812 */ /* 0x008fca00078ec0ff */
        /* <DEDUP_REMOVED lines=8> */
.L_x_153:
[----:B------:R-:W-:Y:S05]  /*4720*/  BSYNC B0 ;  /* 0x0000000000007941 */ /* 0x000fea0003800000 */
.L_x_152:
[----:B-----5:R-:W-:Y:S01]  /*4730*/  LOP3.LUT R16, R88, 0xffffe000, RZ, 0xc0, !PT ;  /* 0xffffe00058107812 */ /* 0x020fe200078ec0ff */
[----:B------:R-:W-:Y:S01]  /*4740*/  BSSY B0, `(.L_x_154) ;  /* 0x000000f000007945 */ /* 0x000fe20003800000 */
[----:B-1----:R-:W-:Y:S02]  /*4750*/  IADD3 R11, P3, R4, R14, RZ ;  /* 0x0000000e040b7210 */ /* 0x002fe40007f7e0ff */
[----:B------:R-:W-:Y:S01]  /*4760*/  ISETP.GT.AND P1, PT, R10, 0x48, PT ;  /* 0x000000480a00780c */ /* 0x000fe20003f24270 */
[----:B------:R-:W-:Y:S01]  /*4770*/  FMUL R16, R16, R9 ;  /* 0x0000000910107220 */ /* 0x000fe20000400000 */
[----:B------:R-:W-:Y:S01]  /*4780*/  IADD3.X R14, R5, R93, R15, P3, !PT ;  /* 0x0000005d050e7210 */ /* 0x000fe20001ffe40f */
[----:B------:R-:W-:Y:S01]  /*4790*/  @P2 IMAD.MOV.U32 R10, RZ, RZ, R12 ;  /* 0x000000ffff0a2224 */ /* 0x000fe200078e000c */
[----:B------:R-:W-:Y:S01]  /*47a0*/  LEA R4, P4, R11, UR8, 0x2 ;  /* 0x000000080b047c11 */ /* 0x000fe2000f8810ff */
[----:B------:R-:W-:Y:S01]  /*47b0*/  FFMA R25, R25, R0, R16 ;  /* 0x0000000019197223 */ /* 0x000fe20000000010 */
[----:B------:R-:W-:-:S02]  /*47c0*/  ISETP.GT.AND P3, PT, R8, RZ, P1 ;  /* 0x000000ff0800720c */ /* 0x000fc40000f64270 */
[----:B------:R-:W-:Y:S01]  /*47d0*/  LEA.HI.X R5, R11, UR9, R14, 0x2, P4 ;  /* 0x000000090b057c11 */ /* 0x000fe2000a0f140e */
[----:B------:R-:W-:Y:S01]  /*47e0*/  @P2 IMAD.MOV.U32 R11, RZ, RZ, R13 ;  /* 0x000000ffff0b2224 */ /* 0x000fe200078e000d */
[----:B------:R-:W-:-:S05]  /*47f0*/  F2FP.TF32.F32.PACK_B R25, R25 ;  /* 0x00000019ff19723e */ /* 0x000fca00024050ff */
[----:B------:R1:W-:Y:S04]  /*4800*/  @P2 STG.E desc[UR12][R10.64+0x4], R25 ;  /* 0x000004190a002986 */ /* 0x0003e8000c10190c */
[----:B------:R-:W-:Y:S05]  /*4810*/  @!P3 BRA `(.L_x_155) ;  /* 0x000000000004b947 */ /* 0x000fea0003800000 */
[----:B------:R3:W5:Y:S02]  /*4820*/  LDG.E.LTC128B R88, desc[UR12][R4.64] ;  /* 0x0000000c04587981 */ /* 0x000764000c1e1920 */
.L_x_155:
[----:B------:R-:W-:Y:S05]  /*4830*/  BSYNC B0 ;  /* 0x0000000000007941 */ /* 0x000fea0003800000 */
.L_x_154:
[----:B-1---5:R-:W-:Y:S01]  /*4840*/  LOP3.LUT R10, R88, 0xffffe000, RZ, 0xc0, !PT ;  /* 0xffffe000580a7812 */ /* 0x022fe200078ec0ff */
[----:B------:R-:W-:Y:S01]  /*4850*/  BSSY B0, `(.L_x_156) ;  /* 0x000000a000007945 */ /* 0x000fe20003800000 */
[----:B------:R-:W-:Y:S02]  /*4860*/  IADD3 R14, P4, R12, R17, RZ ;  /* 0x000000110c0e7210 */ /* 0x000fe40007f9e0ff */
[----:B------:R-:W-:Y:S01]  /*4870*/  ISETP.GT.AND P2, PT, R8, 0x1, P1 ;  /* 0x000000010800780c */ /* 0x000fe20000f44270 */
[----:B------:R-:W-:Y:S02]  /*4880*/  FMUL R11, R10, R9 ;  /* 0x000000090a0b7220 */ /* 0x000fe40000400000 */
[----:B------:R-:W-:Y:S02]  /*4890*/  IMAD.X R15, R13, 0x1, R19, P4 ;  /* 0x000000010d0f7824 */ /* 0x000fe400020e0613 */
[----:B------:R-:W-:-:S05]  /*48a0*/  FFMA R11, R26, R0, R11 ;  /* 0x000000001a0b7223 */ /* 0x000fca000000000b */
[----:B------:R-:W-:-:S05]  /*48b0*/  F2FP.TF32.F32.PACK_B R11, R11 ;  /* 0x0000000bff0b723e */ /* 0x000fca00024050ff */
[----:B------:R1:W-:Y:S01]  /*48c0*/  @P3 STG.E desc[UR12][R14.64], R11 ;  /* 0x0000000b0e003986 */ /* 0x0003e2000c10190c */
[----:B------:R-:W-:Y:S05]  /*48d0*/  @!P2 BRA `(.L_x_157) ;  /* 0x000000000004a947 */ /* 0x000fea0003800000 */
[----:B------:R4:W5:Y:S02]  /*48e0*/  LDG.E.LTC128B R88, desc[UR12][R4.64+0x4] ;  /* 0x0000040c04587981 */ /* 0x000964000c1e1920 */
.L_x_157:
[----:B------:R-:W-:Y:S05]  /*48f0*/  BSYNC B0 ;  /* 0x0000000000007941 */ /* 0x000fea0003800000 */
.L_x_156:
[----:B-----5:R-:W-:Y:S01]  /*4900*/  LOP3.LUT R10, R88, 0xffffe000, RZ, 0xc0, !PT ;  /* 0xffffe000580a7812 */ /* 0x020fe200078ec0ff */
[----:B-1----:R-:W-:Y:S01]  /*4910*/  @P2 IMAD.MOV.U32 R11, RZ, RZ, R15 ;  /* 0x000000ffff0b2224 */ /* 0x002fe200078e000f */
[----:B------:R-:W-:Y:S01]  /*4920*/  ISETP.GT.AND P3, PT, R8, 0x8, P0 ;  /* 0x000000080800780c */ /* 0x000fe20000764270 */
[----:B------:R-:W-:Y:S02]  /*4930*/  BSSY B0, `(.L_x_158) ;  /* 0x0000008000007945 */ /* 0x000fe40003800000 */
[----:B------:R-:W-:-:S04]  /*4940*/  FMUL R10, R10, R9 ;  /* 0x000000090a0a7220 */ /* 0x000fc80000400000 */
[----:B------:R-:W-:Y:S01]  /*4950*/  FFMA R27, R27, R0, R10 ;  /* 0x000000001b1b7223 */ /* 0x000fe2000000000a */
[----:B------:R-:W-:-:S04]  /*4960*/  @P2 IMAD.MOV.U32 R10, RZ, RZ, R14 ;  /* 0x000000ffff0a2224 */ /* 0x000fc800078e000e */
[----:B------:R-:W-:-:S05]  /*4970*/  F2FP.TF32.F32.PACK_B R27, R27 ;  /* 0x0000001bff1b723e */ /* 0x000fca00024050ff */
[----:B------:R1:W-:Y:S01]  /*4980*/  @P2 STG.E desc[UR12][R10.64+0x4], R27 ;  /* 0x0000041b0a002986 */ /* 0x0003e2000c10190c */
[----:B------:R-:W-:Y:S05]  /*4990*/  @!P3 BRA `(.L_x_159) ;  /* 0x000000000004b947 */ /* 0x000fea0003800000 */
[----:B------:R0:W5:Y:S02]  /*49a0*/  LDG.E.LTC128B R88, desc[UR12][R2.64+0x20] ;  /* 0x0000200c02587981 */ /* 0x000164000c1e1920 */
.L_x_159:
[----:B------:R-:W-:Y:S05]  /*49b0*/  BSYNC B0 ;  /* 0x0000000000007941 */ /* 0x000fea0003800000 */
.L_x_158:
[----:B-1---5:R-:W-:Y:S01]  /*49c0*/  LOP3.LUT R10, R88, 0xffffe000, RZ, 0xc0, !PT ;  /* 0xffffe000580a7812 */ /* 0x022fe200078ec0ff */
[----:B------:R-:W-:Y:S01]  /*49d0*/  BSSY B0, `(.L_x_160) ;  /* 0x000000a000007945 */ /* 0x000fe20003800000 */
[----:B------:R-:W-:-:S03]  /*49e0*/  ISETP.GT.AND P2, PT, R8, 0x9, P0 ;  /* 0x000000090800780c */ /* 0x000fc60000744270 */
[----:B------:R-:W-:Y:S01]  /*49f0*/  FMUL R11, R10, R9 ;  /* 0x000000090a0b7220 */ /* 0x000fe20000400000 */
[----:B------:R-:W-:-:S03]  /*4a00*/  IMAD.MOV.U32 R10, RZ, RZ, R12 ;  /* 0x000000ffff0a7224 */ /* 0x000fc600078e000c */
[----:B------:R-:W-:Y:S01]  /*4a10*/  FFMA R23, R28, R0, R11 ;  /* 0x000000001c177223 */ /* 0x000fe2000000000b */
[----:B------:R-:W-:-:S04]  /*4a20*/  IMAD.MOV.U32 R11, RZ, RZ, R13 ;  /* 0x000000ffff0b7224 */ /* 0x000fc800078e000d */
[----:B------:R-:W-:-:S05]  /*4a30*/  F2FP.TF32.F32.PACK_B R23, R23 ;  /* 0x00000017ff17723e */ /* 0x000fca00024050ff */
[----:B------:R1:W-:Y:S01]  /*4a40*/  @P3 STG.E desc[UR12][R10.64+0x20], R23 ;  /* 0x000020170a003986 */ /* 0x0003e2000c10190c */
[----:B------:R-:W-:Y:S05]  /*4a50*/  @!P2 BRA `(.L_x_161) ;  /* 0x000000000004a947 */ /* 0x000fea0003800000 */
[----:B------:R0:W5:Y:S02]  /*4a60*/  LDG.E.LTC128B R88, desc[UR12][R2.64+0x24] ;  /* 0x0000240c02587981 */ /* 0x000164000c1e1920 */
.L_x_161:
[----:B------:R-:W-:Y:S05]  /*4a70*/  BSYNC B0 ;  /* 0x0000000000007941 */ /* 0x000fea0003800000 */
.L_x_160:
        /* <DEDUP_REMOVED lines=9> */
.L_x_163:
[----:B------:R-:W-:Y:S05]  /*4b10*/  BSYNC B0 ;  /* 0x0000000000007941 */ /* 0x000fea0003800000 */
.L_x_162:
        /* <DEDUP_REMOVED lines=9> */
.L_x_165:
[----:B------:R-:W-:Y:S05]  /*4bb0*/  BSYNC B0 ;  /* 0x0000000000007941 */ /* 0x000fea0003800000 */
.L_x_164:
[----:B-----5:R-:W-:Y:S01]  /*4bc0*/  LOP3.LUT R12, R88, 0xffffe000, RZ, 0xc0, !PT ;  /* 0xffffe000580c7812 */ /* 0x020fe200078ec0ff */
[----:B------:R-:W-:Y:S01]  /*4bd0*/  BSSY B0, `(.L_x_166) ;  /* 0x000000a000007945 */ /* 0x000fe20003800000 */
[----:B0-----:R-:W-:Y:S02]  /*4be0*/  IADD3 R6, P4, P5, R17, R6, R21 ;  /* 0x0000000611067210 */ /* 0x001fe40007d9e015 */
[----:B------:R-:W-:Y:S01]  /*4bf0*/  ISETP.GT.AND P3, PT, R8, 0x10, P0 ;  /* 0x000000100800780c */ /* 0x000fe20000764270 */
[----:B------:R-:W-:Y:S01]  /*4c00*/  FMUL R12, R12, R9 ;  /* 0x000000090c0c7220 */ /* 0x000fe20000400000 */
[----:B------:R-:W-:-:S03]  /*4c10*/  IADD3.X R7, R19, R7, R89, P4, P5 ;  /* 0x0000000713077210 */ /* 0x000fc600027ea459 */
[----:B------:R-:W-:-:S05]  /*4c20*/  FFMA R31, R31, R0, R12 ;  /* 0x000000001f1f7223 */ /* 0x000fca000000000c */
[----:B------:R-:W-:-:S05]  /*4c30*/  F2FP.TF32.F32.PACK_B R31, R31 ;  /* 0x0000001fff1f723e */ /* 0x000fca00024050ff */
[----:B------:R0:W-:Y:S01]  /*4c40*/  @P2 STG.E desc[UR12][R6.64+0x24], R31 ;  /* 0x0000241f06002986 */ /* 0x0001e2000c10190c */
[----:B------:R-:W-:Y:S05]  /*4c50*/  @!P3 BRA `(.L_x_167) ;  /* 0x000000000004b947 */ /* 0x000fea0003800000 */
[----:B------:R0:W5:Y:S02]  /*4c60*/  LDG.E.LTC128B R88, desc[UR12][R2.64+0x40] ;  /* 0x0000400c02587981 */ /* 0x000164000c1e1920 */
.L_x_167:
[----:B------:R-:W-:Y:S05]  /*4c70*/  BSYNC B0 ;  /* 0x0000000000007941 */ /* 0x000fea0003800000 */
.L_x_166:
        /* <DEDUP_REMOVED lines=9> */
.L_x_169:
[----:B------:R-:W-:Y:S05]  /*4d10*/  BSYNC B0 ;  /* 0x0000000000007941 */ /* 0x000fea0003800000 */
.L_x_168:
        /* <DEDUP_REMOVED lines=9> */
.L_x_171:
[----:B------:R-:W-:Y:S05]  /*4db0*/  BSYNC B0 ;  /* 0x0000000000007941 */ /* 0x000fea0003800000 */
.L_x_170:
        /* <DEDUP_REMOVED lines=9> */
.L_x_173:
[----:B------:R-:W-:Y:S05]  /*4e50*/  BSYNC B0 ;  /* 0x0000000000007941 */ /* 0x000fea0003800000 */
.L_x_172:
        /* <DEDUP_REMOVED lines=9> */
.L_x_175:
[----:B------:R-:W-:Y:S05]  /*4ef0*/  BSYNC B0 ;  /* 0x0000000000007941 */ /* 0x000fea0003800000 */
.L_x_174:
        /* <DEDUP_REMOVED lines=9> */
.L_x_177:
[----:B------:R-:W-:Y:S05]  /*4f90*/  BSYNC B0 ;  /* 0x0000000000007941 */ /* 0x000fea0003800000 */
.L_x_176:
        /* <DEDUP_REMOVED lines=9> */
.L_x_179:
[----:B------:R-:W-:Y:S05]  /*5030*/  BSYNC B0 ;  /* 0x0000000000007941 */ /* 0x000fea0003800000 */
.L_x_178:
        /* <DEDUP_REMOVED lines=9> */
.L_x_181:
[----:B------:R-:W-:Y:S05]  /*50d0*/  BSYNC B0 ;  /* 0x0000000000007941 */ /* 0x000fea0003800000 */
.L_x_180:
        /* <DEDUP_REMOVED lines=9> */
.L_x_183:
[----:B------:R-:W-:Y:S05]  /*5170*/  BSYNC B0 ;  /* 0x0000000000007941 */ /* 0x000fea0003800000 */
.L_x_182:
        /* <DEDUP_REMOVED lines=9> */
.L_x_185:
[----:B------:R-:W-:Y:S05]  /*5210*/  BSYNC B0 ;  /* 0x0000000000007941 */ /* 0x000fea0003800000 */
.L_x_184:
        /* <DEDUP_REMOVED lines=9> */
.L_x_187:
[----:B------:R-:W-:Y:S05]  /*52b0*/  BSYNC B0 ;  /* 0x0000000000007941 */ /* 0x000fea0003800000 */
.L_x_186:
        /* <DEDUP_REMOVED lines=9> */
.L_x_189:
[----:B------:R-:W-:Y:S05]  /*5350*/  BSYNC B0 ;  /* 0x0000000000007941 */ /* 0x000fea0003800000 */
.L_x_188:
        /* <DEDUP_REMOVED lines=9> */
.L_x_191:
[----:B------:R-:W-:Y:S05]  /*53f0*/  BSYNC B0 ;  /* 0x0000000000007941 */ /* 0x000fea0003800000 */
.L_x_190:
        /* <DEDUP_REMOVED lines=9> */
.L_x_193:
[----:B------:R-:W-:Y:S05]  /*5490*/  BSYNC B0 ;  /* 0x0000000000007941 */ /* 0x000fea0003800000 */
.L_x_192:
        /* <DEDUP_REMOVED lines=9> */
.L_x_195:
[----:B------:R-:W-:Y:S05]  /*5530*/  BSYNC B0 ;  /* 0x0000000000007941 */ /* 0x000fea0003800000 */
.L_x_194:
        /* <DEDUP_REMOVED lines=9> */
.L_x_197:
[----:B------:R-:W-:Y:S05]  /*55d0*/  BSYNC B0 ;  /* 0x0000000000007941 */ /* 0x000fea0003800000 */
.L_x_196:
        /* <DEDUP_REMOVED lines=9> */
.L_x_199:
[----:B------:R-:W-:Y:S05]  /*5670*/  BSYNC B0 ;  /* 0x0000000000007941 */ /* 0x000fea0003800000 */
.L_x_198:
        /* <DEDUP_REMOVED lines=9> */
.L_x_201:
[----:B------:R-:W-:Y:S05]  /*5710*/  BSYNC B0 ;  /* 0x0000000000007941 */ /* 0x000fea0003800000 */
.L_x_200:
        /* <DEDUP_REMOVED lines=9> */
.L_x_203:
[----:B------:R-:W-:Y:S05]  /*57b0*/  BSYNC B0 ;  /* 0x0000000000007941 */ /* 0x000fea0003800000 */
.L_x_202:
        /* <DEDUP_REMOVED lines=9> */
.L_x_205:
[----:B------:R-:W-:Y:S05]  /*5850*/  BSYNC B0 ;  /* 0x0000000000007941 */ /* 0x000fea0003800000 */
.L_x_204:
        /* <DEDUP_REMOVED lines=9> */
.L_x_207:
[----:B------:R-:W-:Y:S05]  /*58f0*/  BSYNC B0 ;  /* 0x0000000000007941 */ /* 0x000fea0003800000 */
.L_x_206:
        /* <DEDUP_REMOVED lines=9> */
.L_x_209:
[----:B------:R-:W-:Y:S05]  /*5990*/  BSYNC B0 ;  /* 0x0000000000007941 */ /* 0x000fea0003800000 */
.L_x_208:
        /* <DEDUP_REMOVED lines=9> */
.L_x_211:
[----:B------:R-:W-:Y:S05]  /*5a30*/  BSYNC B0 ;  /* 0x0000000000007941 */ /* 0x000fea0003800000 */
.L_x_210:
        /* <DEDUP_REMOVED lines=9> */
.L_x_213:
[----:B------:R-:W-:Y:S05]  /*5ad0*/  BSYNC B0 ;  /* 0x0000000000007941 */ /* 0x000fea0003800000 */
.L_x_212:
        /* <DEDUP_REMOVED lines=9> */
.L_x_215:
[----:B------:R-:W-:Y:S05]  /*5b70*/  BSYNC B0 ;  /* 0x0000000000007941 */ /* 0x000fea0003800000 */
.L_x_214:
        /* <DEDUP_REMOVED lines=9> */
.L_x_217:
[----:B------:R-:W-:Y:S05]  /*5c10*/  BSYNC B0 ;  /* 0x0000000000007941 */ /* 0x000fea0003800000 */
.L_x_216:
        /* <DEDUP_REMOVED lines=9> */
.L_x_219:
[----:B------:R-:W-:Y:S05]  /*5cb0*/  BSYNC B0 ;  /* 0x0000000000007941 */ /* 0x000fea0003800000 */
.L_x_218:
        /* <DEDUP_REMOVED lines=9> */
.L_x_221:
[----:B------:R-:W-:Y:S05]  /*5d50*/  BSYNC B0 ;  /* 0x0000000000007941 */ /* 0x000fea0003800000 */
.L_x_220:
        /* <DEDUP_REMOVED lines=9> */
.L_x_223:
[----:B------:R-:W-:Y:S05]  /*5df0*/  BSYNC B0 ;  /* 0x0000000000007941 */ /* 0x000fea0003800000 */
.L_x_222:
        /* <DEDUP_REMOVED lines=9> */
.L_x_225:
[----:B------:R-:W-:Y:S05]  /*5e90*/  BSYNC B0 ;  /* 0x0000000000007941 */ /* 0x000fea0003800000 */
.L_x_224:
        /* <DEDUP_REMOVED lines=9> */
.L_x_227:
[----:B------:R-:W-:Y:S05]  /*5f30*/  BSYNC B0 ;  /* 0x0000000000007941 */ /* 0x000fea0003800000 */
.L_x_226:
        /* <DEDUP_REMOVED lines=9> */
.L_x_229:
[----:B------:R-:W-:Y:S05]  /*5fd0*/  BSYNC B0 ;  /* 0x0000000000007941 */ /* 0x000fea0003800000 */
.L_x_228:
        /* <DEDUP_REMOVED lines=9> */
.L_x_231:
[----:B------:R-:W-:Y:S05]  /*6070*/  BSYNC B0 ;  /* 0x0000000000007941 */ /* 0x000fea0003800000 */
.L_x_230:
        /* <DEDUP_REMOVED lines=9> */
.L_x_233:
[----:B------:R-:W-:Y:S05]  /*6110*/  BSYNC B0 ;  /* 0x0000000000007941 */ /* 0x000fea0003800000 */
.L_x_232:
        /* <DEDUP_REMOVED lines=9> */
.L_x_235:
[----:B------:R-:W-:Y:S05]  /*61b0*/  BSYNC B0 ;  /* 0x0000000000007941 */ /* 0x000fea0003800000 */
.L_x_234:
        /* <DEDUP_REMOVED lines=9> */
.L_x_237:
[----:B------:R-:W-:Y:S05]  /*6250*/  BSYNC B0 ;  /* 0x0000000000007941 */ /* 0x000fea0003800000 */
.L_x_236:
        /* <DEDUP_REMOVED lines=9> */
.L_x_239:
[----:B------:R-:W-:Y:S05]  /*62f0*/  BSYNC B0 ;  /* 0x0000000000007941 */ /* 0x000fea0003800000 */
.L_x_238:
        /* <DEDUP_REMOVED lines=9> */
.L_x_241:
[----:B------:R-:W-:Y:S05]  /*6390*/  BSYNC B0 ;  /* 0x0000000000007941 */ /* 0x000fea0003800000 */
.L_x_240:
        /* <DEDUP_REMOVED lines=9> */
.L_x_243:
[----:B------:R-:W-:Y:S05]  /*6430*/  BSYNC B0 ;  /* 0x0000000000007941 */ /* 0x000fea0003800000 */
.L_x_242:
        /* <DEDUP_REMOVED lines=9> */
.L_x_245:
[----:B------:R-:W-:Y:S05]  /*64d0*/  BSYNC B0 ;  /* 0x0000000000007941 */ /* 0x000fea0003800000 */
.L_x_244:
        /* <DEDUP_REMOVED lines=9> */
.L_x_247:
[----:B------:R-:W-:Y:S05]  /*6570*/  BSYNC B0 ;  /* 0x0000000000007941 */ /* 0x000fea0003800000 */
.L_x_246:
        /* <DEDUP_REMOVED lines=9> */
.L_x_249:
[----:B------:R-:W-:Y:S05]  /*6610*/  BSYNC B0 ;  /* 0x0000000000007941 */ /* 0x000fea0003800000 */
.L_x_248:
        /* <DEDUP_REMOVED lines=9> */
.L_x_251:
[----:B------:R-:W-:Y:S05]  /*66b0*/  BSYNC B0 ;  /* 0x0000000000007941 */ /* 0x000fea0003800000 */
.L_x_250:
        /* <DEDUP_REMOVED lines=9> */
.L_x_253:
[----:B------:R-:W-:Y:S05]  /*6750*/  BSYNC B0 ;  /* 0x0000000000007941 */ /* 0x000fea0003800000 */
.L_x_252:
        /* <DEDUP_REMOVED lines=9> */
.L_x_255:
[----:B------:R-:W-:Y:S05]  /*67f0*/  BSYNC B0 ;  /* 0x0000000000007941 */ /* 0x000fea0003800000 */
.L_x_254:
        /* <DEDUP_REMOVED lines=9> */
.L_x_257:
[----:B------:R-:W-:Y:S05]  /*6890*/  BSYNC B0 ;  /* 0x0000000000007941 */ /* 0x000fea0003800000 */
.L_x_256:
        /* <DEDUP_REMOVED lines=9> */
.L_x_259:
[----:B------:R-:W-:Y:S05]  /*6930*/  BSYNC B0 ;  /* 0x0000000000007941 */ /* 0x000fea0003800000 */
.L_x_258:
        /* <DEDUP_REMOVED lines=9> */
.L_x_261:
[----:B------:R-:W-:Y:S05]  /*69d0*/  BSYNC B0 ;  /* 0x0000000000007941 */ /* 0x000fea0003800000 */
.L_x_260:
        /* <DEDUP_REMOVED lines=9> */
.L_x_263:
[----:B------:R-:W-:Y:S05]  /*6a70*/  BSYNC B0 ;  /* 0x0000000000007941 */ /* 0x000fea0003800000 */
.L_x_262:
        /* <DEDUP_REMOVED lines=9> */
.L_x_265:
[----:B------:R-:W-:Y:S05]  /*6b10*/  BSYNC B0 ;  /* 0x0000000000007941 */ /* 0x000fea0003800000 */
.L_x_264:
        /* <DEDUP_REMOVED lines=9> */
.L_x_267:
[----:B------:R-:W-:Y:S05]  /*6bb0*/  BSYNC B0 ;  /* 0x0000000000007941 */ /* 0x000fea0003800000 */
.L_x_266:
        /* <DEDUP_REMOVED lines=9> */
.L_x_269:
[----:B------:R-:W-:Y:S05]  /*6c50*/  BSYNC B0 ;  /* 0x0000000000007941 */ /* 0x000fea0003800000 */
.L_x_268:
        /* <DEDUP_REMOVED lines=9> */
.L_x_271:
[----:B------:R-:W-:Y:S05]  /*6cf0*/  BSYNC B0 ;  /* 0x0000000000007941 */ /* 0x000fea0003800000 */
.L_x_270:
        /* <DEDUP_REMOVED lines=9> */
.L_x_273:
[----:B------:R-:W-:Y:S05]  /*6d90*/  BSYNC B0 ;  /* 0x0000000000007941 */ /* 0x000fea0003800000 */
.L_x_272:
[----:B0-2--5:R-:W-:Y:S01]  /*6da0*/  LOP3.LUT R2, R88, 0xffffe000, RZ, 0xc0, !PT ;  /* 0xffffe00058027812 */ /* 0x025fe200078ec0ff */
        /* <DEDUP_REMOVED lines=8> */
.L_x_275:
[----:B------:R-:W-:Y:S05]  /*6e30*/  BSYNC B0 ;  /* 0x0000000000007941 */ /* 0x000fea0003800000 */
.L_x_274:
[----:B-----5:R-:W-:Y:S01]  /*6e40*/  LOP3.LUT R2, R88, 0xffffe000, RZ, 0xc0, !PT ;  /* 0xffffe00058027812 */ /* 0x020fe200078ec0ff */
[----:B------:R-:W-:Y:S01]  /*6e50*/  BSSY B0, `(.L_x_276) ;  /* 0x000000a000007945 */ /* 0x000fe20003800000 */
[----:B------:R-:W-:-:S03]  /*6e60*/  ISETP.GT.AND P1, PT, R8, 0x79, P1 ;  /* 0x000000790800780c */ /* 0x000fc60000f24270 */
[----:B------:R-:W-:Y:S01]  /*6e70*/  FMUL R3, R2, R9 ;  /* 0x0000000902037220 */ /* 0x000fe20000400000 */
[----:B------:R-:W-:-:S03]  /*6e80*/  @P2 IMAD.MOV.U32 R2, RZ, RZ, R6 ;  /* 0x000000ffff022224 */ /* 0x000fc600078e0006 */
[----:B01----:R-:W-:Y:S01]  /*6e90*/  FFMA R11, R86, R0, R3 ;  /* 0x00000000560b7223 */ /* 0x003fe20000000003 */
[----:B------:R-:W-:-:S04]  /*6ea0*/  @P2 IMAD.MOV.U32 R3, RZ, RZ, R7 ;  /* 0x000000ffff032224 */ /* 0x000fc800078e0007 */
[----:B------:R-:W-:-:S05]  /*6eb0*/  F2FP.TF32.F32.PACK_B R11, R11 ;  /* 0x0000000bff0b723e */ /* 0x000fca00024050ff */
[----:B------:R0:W-:Y:S01]  /*6ec0*/  @P2 STG.E desc[UR12][R2.64+0x1e0], R11 ;  /* 0x0001e00b02002986 */ /* 0x0001e2000c10190c */
[----:B------:R-:W-:Y:S05]  /*6ed0*/  @!P1 BRA `(.L_x_277) ;  /* 0x0000000000049947 */ /* 0x000fea0003800000 */
[----:B------:R1:W5:Y:S02]  /*6ee0*/  LDG.E.LTC128B R88, desc[UR12][R4.64+0x1e4] ;  /* 0x0001e40c04587981 */ /* 0x000364000c1e1920 */
.L_x_277:
[----:B------:R-:W-:Y:S05]  /*6ef0*/  BSYNC B0 ;  /* 0x0000000000007941 */ /* 0x000fea0003800000 */
.L_x_276:
[----:B-----5:R-:W-:-:S05]  /*6f00*/  LOP3.LUT R88, R88, 0xffffe000, RZ, 0xc0, !PT ;  /* 0xffffe00058587812 */ /* 0x020fca00078ec0ff */
[----:B------:R-:W-:-:S04]  /*6f10*/  FMUL R88, R88, R9 ;  /* 0x0000000958587220 */ /* 0x000fc80000400000 */
[----:B------:R-:W-:Y:S01]  /*6f20*/  FFMA R88, R87, R0, R88 ;  /* 0x0000000057587223 */ /* 0x000fe20000000058 */
[----:B------:R-:W-:Y:S06]  /*6f30*/  @!P1 EXIT ;  /* 0x000000000000994d */ /* 0x000fec0003800000 */
[----:B0-----:R-:W-:-:S05]  /*6f40*/  F2FP.TF32.F32.PACK_B R3, R88 ;  /* 0x00000058ff03723e */ /* 0x001fca00024050ff */
[----:B------:R-:W-:Y:S01]  /*6f50*/  STG.E desc[UR12][R6.64+0x1e4], R3 ;  /* 0x0001e40306007986 */ /* 0x000fe2000c10190c */
[----:B------:R-:W-:Y:S05]  /*6f60*/  EXIT ;  /* 0x000000000000794d */ /* 0x000fea0003800000 */
.L_x_27:
[----:B------:R-:W-:Y:S01]  /*6f70*/  ISETP.GT.AND P4, PT, R8, 0x1, P3 ;  /* 0x000000010800780c */ /* 0x000fe20001f84270 */
[----:B------:R-:W-:Y:S01]  /*6f80*/  ULDC.64 UR4, c[0x0][0x650] ;  /* 0x0001940000047ab9 */ /* 0x000fe20000000a00 */
[-C--:B--2---:R-:W-:Y:S01]  /*6f90*/  FMUL R9, R88, R0.reuse ;  /* 0x0000000058097220 */ /* 0x084fe20000400000 */
[----:B------:R-:W-:Y:S01]  /*6fa0*/  LEA R2, P1, R14, UR4, 0x2 ;  /* 0x000000040e027c11 */ /* 0x000fe2000f8210ff */
[-C--:B------:R-:W-:Y:S01]  /*6fb0*/  FMUL R89, R89, R0.reuse ;  /* 0x0000000059597220 */ /* 0x080fe20000400000 */
[----:B------:R-:W-:Y:S01]  /*6fc0*/  IMAD.SHL.U32 R7, R19, 0x4, RZ ;  /* 0x0000000413077824 */ /* 0x000fe200078e00ff */
[----:B------:R-:W-:Y:S01]  /*6fd0*/  ISETP.GT.AND P2, PT, R10, 0x8, PT ;  /* 0x000000080a00780c */ /* 0x000fe20003f44270 */
[-C--:B------:R-:W-:Y:S01]  /*6fe0*/  FMUL R15, R90, R0.reuse ;  /* 0x000000005a0f7220 */ /* 0x080fe20000400000 */
[----:B------:R-:W-:Y:S01]  /*6ff0*/  LEA.HI.X R3, R14, UR5, R17, 0x2, P1 ;  /* 0x000000050e037c11 */ /* 0x000fe200088f1411 */
[-C--:B------:R-:W-:Y:S01]  /*7000*/  FMUL R91, R91, R0.reuse ;  /* 0x000000005b5b7220 */ /* 0x080fe20000400000 */
[----:B------:R-:W-:Y:S01]  /*7010*/  F2FP.TF32.F32.PACK_B R9, R9 ;  /* 0x00000009ff09723e */ /* 0x000fe200024050ff */
[-C--:B------:R-:W-:Y:S01]  /*7020*/  FMUL R93, R93, R0.reuse ;  /* 0x000000005d5d7220 */ /* 0x080fe20000400000 */
[----:B------:R-:W-:Y:S01]  /*7030*/  F2FP.TF32.F32.PACK_B R89, R89 ;  /* 0x00000059ff59723e */ /* 0x000fe200024050ff */
[-C--:B------:R-:W-:Y:S01]  /*7040*/  FMUL R17, R94, R0.reuse ;  /* 0x000000005e117220 */ /* 0x080fe20000400000 */
[----:B------:R-:W-:Y:S01]  /*7050*/  SHF.L.U64.HI R5, R19, 0x2, R18 ;  /* 0x0000000213057819 */ /* 0x000fe20000010212 */
[----:B------:R0:W-:Y:S01]  /*7060*/  @P0 STG.E desc[UR12][R2.64], R9 ;  /* 0x0000000902000986 */ /* 0x0001e2000c10190c */
[C---:B------:R-:W-:Y:S01]  /*7070*/  ISETP.GT.AND P0, PT, R8.reuse, RZ, P2 ;  /* 0x000000ff0800720c */ /* 0x040fe20001704270 */
[----:B------:R-:W-:Y:S01]  /*7080*/  FMUL R95, R95, R0 ;  /* 0x000000005f5f7220 */ /* 0x000fe20000400000 */
[C---:B------:R-:W-:Y:S01]  /*7090*/  ISETP.GT.AND P5, PT, R8.reuse, 0x1, P2 ;  /* 0x000000010800780c */ /* 0x040fe200017a4270 */
[----:B------:R-:W-:Y:S01]  /*70a0*/  @P4 STG.E desc[UR12][R2.64+0x4], R89 ;  /* 0x0000045902004986 */ /* 0x000fe2000c10190c */
[----:B------:R-:W-:Y:S01]  /*70b0*/  IADD3 R12, P4, R7, R2, RZ ;  /* 0x00000002070c7210 */ /* 0x000fe20007f9e0ff */
[-C--:B------:R-:W-:Y:S01]  /*70c0*/  FMUL R97, R97, R0.reuse ;  /* 0x0000000061617220 */ /* 0x080fe20000400000 */
[C---:B------:R-:W-:Y:S01]  /*70d0*/  ISETP.GT.AND P1, PT, R8.reuse, 0x8, P3 ;  /* 0x000000080800780c */ /* 0x040fe20001f24270 */
[-C--:B------:R-:W-:Y:S01]  /*70e0*/  FMUL R99, R99, R0.reuse ;  /* 0x0000000063637220 */ /* 0x080fe20000400000 */
[----:B------:R-:W-:Y:S01]  /*70f0*/  F2FP.TF32.F32.PACK_B R15, R15 ;  /* 0x0000000fff0f723e */ /* 0x000fe200024050ff */
[----:B------:R-:W-:Y:S01]  /*7100*/  IMAD.X R13, R5, 0x1, R3, P4 ;  /* 0x00000001050d7824 */ /* 0x000fe200020e0603 */
[----:B------:R-:W-:Y:S01]  /*7110*/  ISETP.GT.AND P4, PT, R8, 0x9, P3 ;  /* 0x000000090800780c */ /* 0x000fe20001f84270 */
[-C--:B0-----:R-:W-:Y:S01]  /*7120*/  FMUL R9, R92, R0.reuse ;  /* 0x000000005c097220 */ /* 0x081fe20000400000 */
[----:B------:R-:W-:Y:S01]  /*7130*/  F2FP.TF32.F32.PACK_B R91, R91 ;  /* 0x0000005bff5b723e */ /* 0x000fe200024050ff */
[-C--:B------:R-:W-:Y:S01]  /*7140*/  FMUL R101, R101, R0.reuse ;  /* 0x0000000065657220 */ /* 0x080fe20000400000 */
[----:B------:R-:W-:Y:S01]  /*7150*/  F2FP.TF32.F32.PACK_B R93, R93 ;  /* 0x0000005dff5d723e */ /* 0x000fe200024050ff */
[----:B------:R0:W-:Y:S01]  /*7160*/  @P0 STG.E desc[UR12][R12.64], R15 ;  /* 0x0000000f0c000986 */ /* 0x0001e2000c10190c */
[----:B------:R-:W-:Y:S01]  /*7170*/  F2FP.TF32.F32.PACK_B R9, R9 ;  /* 0x00000009ff09723e */ /* 0x000fe200024050ff */
[-C--:B------:R-:W-:Y:S01]  /*7180*/  FMUL R103, R103, R0.reuse ;  /* 0x0000000067677220 */ /* 0x080fe20000400000 */
[C---:B------:R-:W-:Y:S01]  /*7190*/  ISETP.GT.AND P0, PT, R8.reuse, 0x8, P2 ;  /* 0x000000080800780c */ /* 0x040fe20001704270 */
[----:B------:R-:W-:Y:S01]  /*71a0*/  @P5 STG.E desc[UR12][R12.64+0x4], R91 ;  /* 0x0000045b0c005986 */ /* 0x000fe2000c10190c */
[C---:B------:R-:W-:Y:S01]  /*71b0*/  ISETP.GT.AND P5, PT, R8.reuse, 0x9, P2 ;  /* 0x000000090800780c */ /* 0x040fe200017a4270 */
[-C--:B------:R-:W-:Y:S01]  /*71c0*/  FMUL R105, R105, R0.reuse ;  /* 0x0000000069697220 */ /* 0x080fe20000400000 */
[----:B------:R-:W-:Y:S01]  /*71d0*/  F2FP.TF32.F32.PACK_B R17, R17 ;  /* 0x00000011ff11723e */ /* 0x000fe200024050ff */
[----:B------:R1:W-:Y:S01]  /*71e0*/  @P1 STG.E desc[UR12][R2.64+0x20], R9 ;  /* 0x0000200902001986 */ /* 0x0003e2000c10190c */
[----:B------:R-:W-:Y:S01]  /*71f0*/  F2FP.TF32.F32.PACK_B R95, R95 ;  /* 0x0000005fff5f723e */ /* 0x000fe200024050ff */
[-C--:B------:R-:W-:Y:S01]  /*7200*/  FMUL R107, R107, R0.reuse ;  /* 0x000000006b6b7220 */ /* 0x080fe20000400000 */
[C---:B------:R-:W-:Y:S01]  /*7210*/  ISETP.GT.AND P1, PT, R8.reuse, 0x11, P3 ;  /* 0x000000110800780c */ /* 0x040fe20001f24270 */
[----:B------:R-:W-:Y:S01]  /*7220*/  @P4 STG.E desc[UR12][R2.64+0x24], R93 ;  /* 0x0000245d02004986 */ /* 0x000fe2000c10190c */
[----:B------:R-:W-:Y:S01]  /*7230*/  ISETP.GT.AND P4, PT, R8, 0x10, P3 ;  /* 0x000000100800780c */ /* 0x000fe20001f84270 */
[-C--:B0-----:R-:W-:Y:S01]  /*7240*/  FMUL R15, R96, R0.reuse ;  /* 0x00000000600f7220 */ /* 0x081fe20000400000 */
[----:B------:R-:W-:Y:S01]  /*7250*/  F2FP.TF32.F32.PACK_B R97, R97 ;  /* 0x00000061ff61723e */ /* 0x000fe200024050ff */
[----:B------:R0:W-:Y:S01]  /*7260*/  @P0 STG.E desc[UR12][R12.64+0x20], R17 ;  /* 0x000020110c000986 */ /* 0x0001e2000c10190c */
[----:B------:R-:W-:Y:S01]  /*7270*/  ISETP.GT.AND P0, PT, R8, 0x10, P2 ;  /* 0x000000100800780c */ /* 0x000fe20001704270 */
[-C--:B------:R-:W-:Y:S01]  /*7280*/  FMUL R109, R109, R0.reuse ;  /* 0x000000006d6d7220 */ /* 0x080fe20000400000 */
[----:B------:R-:W-:Y:S01]  /*7290*/  F2FP.TF32.F32.PACK_B R15, R15 ;  /* 0x0000000fff0f723e */ /* 0x000fe200024050ff */
[----:B------:R-:W-:Y:S01]  /*72a0*/  @P5 STG.E desc[UR12][R12.64+0x24], R95 ;  /* 0x0000245f0c005986 */ /* 0x000fe2000c10190c */
[-C--:B-1----:R-:W-:Y:S01]  /*72b0*/  FMUL R9, R98, R0.reuse ;  /* 0x0000000062097220 */ /* 0x082fe20000400000 */
[----:B------:R-:W-:Y:S01]  /*72c0*/  F2FP.TF32.F32.PACK_B R99, R99 ;  /* 0x00000063ff63723e */ /* 0x000fe200024050ff */
[-C--:B------:R-:W-:Y:S01]  /*72d0*/  FMUL R111, R111, R0.reuse ;  /* 0x000000006f6f7220 */ /* 0x080fe20000400000 */
[C---:B------:R-:W-:Y:S01]  /*72e0*/  ISETP.GT.AND P5, PT, R8.reuse, 0x18, P3 ;  /* 0x000000180800780c */ /* 0x040fe20001fa4270 */
[-C--:B------:R-:W-:Y:S01]  /*72f0*/  FMUL R113, R113, R0.reuse ;  /* 0x0000000071717220 */ /* 0x080fe20000400000 */
[----:B------:R1:W-:Y:S01]  /*7300*/  @P4 STG.E desc[UR12][R2.64+0x40], R15 ;  /* 0x0000400f02004986 */ /* 0x0003e2000c10190c */
[----:B------:R-:W-:Y:S01]  /*7310*/  ISETP.GT.AND P4, PT, R8, 0x11, P2 ;  /* 0x000000110800780c */ /* 0x000fe20001784270 */
[-C--:B0-----:R-:W-:Y:S01]  /*7320*/  FMUL R17, R100, R0.reuse ;  /* 0x0000000064117220 */ /* 0x081fe20000400000 */
[----:B------:R-:W-:Y:S01]  /*7330*/  F2FP.TF32.F32.PACK_B R9, R9 ;  /* 0x00000009ff09723e */ /* 0x000fe200024050ff */
[----:B------:R-:W-:Y:S01]  /*7340*/  @P1 STG.E desc[UR12][R2.64+0x44], R97 ;  /* 0x0000446102001986 */ /* 0x000fe2000c10190c */
[C---:B------:R-:W-:Y:S01]  /*7350*/  ISETP.GT.AND P1, PT, R8.reuse, 0x19, P3 ;  /* 0x000000190800780c */ /* 0x040fe20001f24270 */
[-C--:B------:R-:W-:Y:S01]  /*7360*/  FMUL R115, R115, R0.reuse ;  /* 0x0000000073737220 */ /* 0x080fe20000400000 */
[----:B------:R-:W-:Y:S01]  /*7370*/  F2FP.TF32.F32.PACK_B R17, R17 ;  /* 0x00000011ff11723e */ /* 0x000fe200024050ff */
[----:B------:R0:W-:Y:S01]  /*7380*/  @P0 STG.E desc[UR12][R12.64+0x40], R9 ;  /* 0x000040090c000986 */ /* 0x0001e2000c10190c */
[----:B------:R-:W-:Y:S01]  /*7390*/  ISETP.GT.AND P0, PT, R8, 0x18, P2 ;  /* 0x000000180800780c */ /* 0x000fe20001704270 */
[-C--:B------:R-:W-:Y:S01]  /*73a0*/  FMUL R117, R117, R0.reuse ;  /* 0x0000000075757220 */ /* 0x080fe20000400000 */
[----:B------:R-:W-:Y:S01]  /*73b0*/  F2FP.TF32.F32.PACK_B R101, R101 ;  /* 0x00000065ff65723e */ /* 0x000fe200024050ff */
[-C--:B-1----:R-:W-:Y:S01]  /*73c0*/  FMUL R15, R102, R0.reuse ;  /* 0x00000000660f7220 */ /* 0x082fe20000400000 */
[----:B------:R-:W-:Y:S01]  /*73d0*/  F2FP.TF32.F32.PACK_B R103, R103 ;  /* 0x00000067ff67723e */ /* 0x000fe200024050ff */
[----:B------:R-:W-:Y:S01]  /*73e0*/  @P4 STG.E desc[UR12][R12.64+0x44], R99 ;  /* 0x000044630c004986 */ /* 0x000fe2000c10190c */
[C---:B------:R-:W-:Y:S01]  /*73f0*/  ISETP.GT.AND P4, PT, R8.reuse, 0x19, P2 ;  /* 0x000000190800780c */ /* 0x040fe20001784270 */
[-C--:B------:R-:W-:Y:S01]  /*7400*/  FMUL R119, R119, R0.reuse ;  /* 0x0000000077777220 */ /* 0x080fe20000400000 */
[----:B------:R-:W-:Y:S01]  /*7410*/  F2FP.TF32.F32.PACK_B R15, R15 ;  /* 0x0000000fff0f723e */ /* 0x000fe200024050ff */
        /* <DEDUP_REMOVED lines=9> */
[C---:B------:R-:W-:Y:S01]  /*74b0*/  ISETP.GT.AND P0, PT, R8.reuse, 0x20, P2 ;  /* 0x000000200800780c */ /* 0x040fe20001704270 */
[-C--:B------:R-:W-:Y:S01]  /*74c0*/  FMUL R123, R123, R0.reuse ;  /* 0x000000007b7b7220 */ /* 0x080fe20000400000 */
[----:B------:R-:W-:Y:S01]  /*74d0*/  F2FP.TF32.F32.PACK_B R107, R107 ;  /* 0x0000006bff6b723e */ /* 0x000fe200024050ff */
[----:B------:R-:W-:Y:S01]  /*74e0*/  @P4 STG.E desc[UR12][R12.64+0x64], R103 ;  /* 0x000064670c004986 */ /* 0x000fe2000c10190c */
[----:B------:R-:W-:Y:S01]  /*74f0*/  ISETP.GT.AND P4, PT, R8, 0x21, P2 ;  /* 0x000000210800780c */ /* 0x000fe20001784270 */
[-C--:B-1----:R-:W-:Y:S01]  /*7500*/  FMUL R17, R106, R0.reuse ;  /* 0x000000006a117220 */ /* 0x082fe20000400000 */
[----:B------:R-:W-:Y:S01]  /*7510*/  F2FP.TF32.F32.PACK_B R109, R109 ;  /* 0x0000006dff6d723e */ /* 0x000fe200024050ff */
[----:B------:R1:W-:Y:S01]  /*7520*/  @P5 STG.E desc[UR12][R2.64+0x80], R9 ;  /* 0x0000800902005986 */ /* 0x0003e2000c10190c */
[C---:B------:R-:W-:Y:S01]  /*7530*/  ISETP.GT.AND P5, PT, R8.reuse, 0x28, P3 ;  /* 0x000000280800780c */ /* 0x040fe20001fa4270 */
[-C--:B------:R-:W-:Y:S01]  /*7540*/  FMUL R125, R125, R0.reuse ;  /* 0x000000007d7d7220 */ /* 0x080fe20000400000 */
[----:B------:R-:W-:Y:S01]  /*7550*/  F2FP.TF32.F32.PACK_B R17, R17 ;  /* 0x00000011ff11723e */ /* 0x000fe200024050ff */
[----:B------:R-:W-:Y:S01]  /*7560*/  @P1 STG.E desc[UR12][R2.64+0x84], R105 ;  /* 0x0000846902001986 */ /* 0x000fe2000c10190c */
[----:B------:R-:W-:Y:S01]  /*7570*/  ISETP.GT.AND P1, PT, R8, 0x29, P3 ;  /* 0x000000290800780c */ /* 0x000fe20001f24270 */
[-C--:B0-----:R-:W-:Y:S01]  /*7580*/  FMUL R15, R108, R0.reuse ;  /* 0x000000006c0f7220 */ /* 0x081fe20000400000 */
        /* <DEDUP_REMOVED lines=98> */
[----:B------:R-:W-:Y:S01]  /*7bb0*/  ISETP.GT.AND P0, PT, R8, 0x58, P2 ;  /* 0x000000580800780c */ /* 0x000fe20001704270 */
[----:B------:R-:W-:Y:S01]  /*7bc0*/  IMAD.SHL.U32 R19, R16, 0x4, RZ ;  /* 0x0000000410137824 */ /* 0x000fe200078e00ff */
        /* <DEDUP_REMOVED lines=20> */
[C---:B------:R-:W-:Y:S01]  /*7d10*/  ISETP.GT.AND P6, PT, R8.reuse, 0x70, P3 ;  /* 0x000000700800780c */ /* 0x040fe20001fc4270 */
        /* <DEDUP_REMOVED lines=17> */
[----:B------:R-:W-:Y:S01]  /*7e30*/  ISETP.GT.AND P5, PT, R8, 0x70, P2 ;  /* 0x000000700800780c */ /* 0x000fe200017a4270 */
[-C--:B------:R-:W-:Y:S01]  /*7e40*/  FMUL R31, R31, R0.reuse ;  /* 0x000000001f1f7220 */ /* 0x080fe20000400000 */
[----:B------:R-:W-:Y:S01]  /*7e50*/  F2FP.TF32.F32.PACK_B R17, R17 ;  /* 0x00000011ff11723e */ /* 0x000fe200024050ff */
[-C--:B0-----:R-:W-:Y:S01]  /*7e60*/  FMUL R15, R144, R0.reuse ;  /* 0x00000000900f7220 */ /* 0x081fe20000400000 */
[----:B------:R-:W-:Y:S01]  /*7e70*/  @P1 STG.E desc[UR12][R2.64+0x1a4], R141 ;  /* 0x0001a48d02001986 */ /* 0x000fe2000c10190c */
[----:B------:R-:W-:Y:S01]  /*7e80*/  ISETP.GT.AND P1, PT, R8, 0x71, P3 ;  /* 0x000000710800780c */ /* 0x000fe20001f24270 */
[-C--:B------:R-:W-:Y:S01]  /*7e90*/  FMUL R33, R33, R0.reuse ;  /* 0x0000000021217220 */ /* 0x080fe20000400000 */
[----:B------:R-:W-:Y:S01]  /*7ea0*/  F2FP.TF32.F32.PACK_B R145, R145 ;  /* 0x00000091ff91723e */ /* 0x000fe200024050ff */
[----:B------:R0:W-:Y:S01]  /*7eb0*/  @P0 STG.E desc[UR12][R12.64+0x1a0], R17 ;  /* 0x0001a0110c000986 */ /* 0x0001e2000c10190c */
[----:B------:R-:W-:Y:S01]  /*7ec0*/  F2FP.TF32.F32.PACK_B R15, R15 ;  /* 0x0000000fff0f723e */ /* 0x000fe200024050ff */
[-C--:B------:R-:W-:Y:S01]  /*7ed0*/  FMUL R35, R35, R0.reuse ;  /* 0x0000000023237220 */ /* 0x080fe20000400000 */
[-C--:B-1----:R-:W-:Y:S01]  /*7ee0*/  FMUL R9, R146, R0.reuse ;  /* 0x0000000092097220 */ /* 0x082fe20000400000 */
        /* <DEDUP_REMOVED lines=8> */
[-C--:B0-----:R-:W-:Y:S01]  /*7f70*/  FMUL R17, R148, R0.reuse ;  /* 0x0000000094117220 */ /* 0x081fe20000400000 */
[----:B------:R-:W-:Y:S01]  /*7f80*/  ISETP.GT.AND P3, PT, R8, 0x79, P3 ;  /* 0x000000790800780c */ /* 0x000fe20001f64270 */
[----:B------:R-:W-:Y:S01]  /*7f90*/  @P1 STG.E desc[UR12][R2.64+0x1c4], R145 ;  /* 0x0001c49102001986 */ /* 0x000fe2000c10190c */
[C---:B------:R-:W-:Y:S01]  /*7fa0*/  ISETP.GT.AND P1, PT, R10.reuse, 0x40, PT ;  /* 0x000000400a00780c */ /* 0x040fe20003f24270 */
[-C--:B------:R-:W-:Y:S01]  /*7fb0*/  FMUL R41, R41, R0.reuse ;  /* 0x0000000029297220 */ /* 0x080fe20000400000 */
[----:B------:R-:W-:Y:S01]  /*7fc0*/  F2FP.TF32.F32.PACK_B R17, R17 ;  /* 0x00000011ff11723e */ /* 0x000fe200024050ff */
[----:B------:R0:W-:Y:S01]  /*7fd0*/  @P5 STG.E desc[UR12][R12.64+0x1c0], R9 ;  /* 0x0001c0090c005986 */ /* 0x0001e2000c10190c */
[----:B------:R-:W-:Y:S01]  /*7fe0*/  ISETP.GT.AND P0, PT, R10, 0x48, PT ;  /* 0x000000480a00780c */ /* 0x000fe20003f04270 */
[-C--:B------:R-:W-:Y:S01]  /*7ff0*/  FMUL R43, R43, R0.reuse ;  /* 0x000000002b2b7220 */ /* 0x080fe20000400000 */
[----:B------:R-:W-:Y:S01]  /*8000*/  F2FP.TF32.F32.PACK_B R149, R149 ;  /* 0x00000095ff95723e */ /* 0x000fe200024050ff */
[----:B------:R-:W-:Y:S01]  /*8010*/  @P6 STG.E desc[UR12][R12.64+0x1c4], R147 ;  /* 0x0001c4930c006986 */ /* 0x000fe2000c10190c */
[----:B-1----:R-:W-:Y:S01]  /*8020*/  SHF.L.U64.HI R15, R16, 0x2, R11 ;  /* 0x00000002100f7819 */ /* 0x002fe2000001020b */
[----:B------:R-:W-:Y:S01]  /*8030*/  FMUL R45, R45, R0 ;  /* 0x000000002d2d7220 */ /* 0x000fe20000400000 */
[----:B------:R-:W-:Y:S01]  /*8040*/  IADD3 R10, P5, R19, R2, RZ ;  /* 0x00000002130a7210 */ /* 0x000fe20007fbe0ff */
[----:B------:R1:W-:Y:S01]  /*8050*/  @P4 STG.E desc[UR12][R2.64+0x1e0], R17 ;  /* 0x0001e01102004986 */ /* 0x0003e2000c10190c */
[C---:B------:R-:W-:Y:S01]  /*8060*/  ISETP.GT.AND P4, PT, R8.reuse, 0x78, P2 ;  /* 0x000000780800780c */ /* 0x040fe20001784270 */
[-C--:B------:R-:W-:Y:S01]  /*8070*/  FMUL R47, R47, R0.reuse ;  /* 0x000000002f2f7220 */ /* 0x080fe20000400000 */
[C---:B------:R-:W-:Y:S01]  /*8080*/  ISETP.GT.AND P2, PT, R8.reuse, 0x79, P2 ;  /* 0x000000790800780c */ /* 0x040fe20001744270 */
[----:B------:R2:W-:Y:S01]  /*8090*/  @P3 STG.E desc[UR12][R2.64+0x1e4], R149 ;  /* 0x0001e49502003986 */ /* 0x0005e2000c10190c */
[----:B------:R-:W-:Y:S01]  /*80a0*/  IMAD.X R11, R15, 0x1, R3, P5 ;  /* 0x000000010f0b7824 */ /* 0x000fe200028e0603 */
[----:B------:R-:W-:Y:S01]  /*80b0*/  ISETP.GT.AND P3, PT, R8, 0x1, P1 ;  /* 0x000000010800780c */ /* 0x000fe20000f64270 */
[----:B0-----:R-:W-:Y:S01]  /*80c0*/  FMUL R9, R150, R0 ;  /* 0x0000000096097220 */ /* 0x001fe20000400000 */
[----:B------:R-:W-:Y:S01]  /*80d0*/  IADD3 R14, P5, P6, R7, R2, R19 ;  /* 0x00000002070e7210 */ /* 0x000fe20007ebe013 */
[-C--:B------:R-:W-:Y:S01]  /*80e0*/  FMUL R49, R49, R0.reuse ;  /* 0x0000000031317220 */ /* 0x080fe20000400000 */
[----:B------:R-:W-:Y:S01]  /*80f0*/  F2FP.TF32.F32.PACK_B R151, R151 ;  /* 0x00000097ff97723e */ /* 0x000fe200024050ff */
[-C--:B------:R-:W-:Y:S01]  /*8100*/  FMUL R51, R51, R0.reuse ;  /* 0x0000000033337220 */ /* 0x080fe20000400000 */
[----:B------:R-:W-:Y:S01]  /*8110*/  IADD3.X R15, R5, R3, R15, P5, P6 ;  /* 0x00000003050f7210 */ /* 0x000fe20002fec40f */
[-C--:B-1----:R-:W-:Y:S01]  /*8120*/  FMUL R17, R24, R0.reuse ;  /* 0x0000000018117220 */ /* 0x082fe20000400000 */
[----:B------:R-:W-:Y:S01]  /*8130*/  F2FP.TF32.F32.PACK_B R9, R9 ;  /* 0x00000009ff09723e */ /* 0x000fe200024050ff */
[-C--:B------:R-:W-:Y:S01]  /*8140*/  FMUL R53, R53, R0.reuse ;  /* 0x0000000035357220 */ /* 0x080fe20000400000 */
[----:B--2---:R-:W-:Y:S01]  /*8150*/  @P4 IMAD.MOV.U32 R2, RZ, RZ, R12 ;  /* 0x000000ffff024224 */ /* 0x004fe200078e000c */
[----:B------:R-:W-:Y:S01]  /*8160*/  F2FP.TF32.F32.PACK_B R25, R25 ;  /* 0x00000019ff19723e */ /* 0x000fe200024050ff */
[----:B------:R-:W-:Y:S01]  /*8170*/  @P4 IMAD.MOV.U32 R3, RZ, RZ, R13 ;  /* 0x000000ffff034224 */ /* 0x000fe200078e000d */
[----:B------:R-:W-:Y:S01]  /*8180*/  ISETP.GT.AND P5, PT, R8, RZ, P1 ;  /* 0x000000ff0800720c */ /* 0x000fe20000fa4270 */
[-C--:B------:R-:W-:Y:S01]  /*8190*/  FMUL R55, R55, R0.reuse ;  /* 0x0000000037377220 */ /* 0x080fe20000400000 */
[----:B------:R-:W-:Y:S01]  /*81a0*/  F2FP.TF32.F32.PACK_B R17, R17 ;  /* 0x00000011ff11723e */ /* 0x000fe200024050ff */
[-C--:B------:R-:W-:Y:S01]  /*81b0*/  FMUL R57, R57, R0.reuse ;  /* 0x0000000039397220 */ /* 0x080fe20000400000 */
[----:B------:R0:W-:Y:S01]  /*81c0*/  @P4 STG.E desc[UR12][R2.64+0x1e0], R9 ;  /* 0x0001e00902004986 */ /* 0x0001e2000c10190c */
[----:B------:R-:W-:Y:S01]  /*81d0*/  IADD3 R4, P4, R10, R7, RZ ;  /* 0x000000070a047210 */ /* 0x000fe20007f9e0ff */
[-C--:B------:R-:W-:Y:S01]  /*81e0*/  FMUL R7, R26, R0.reuse ;  /* 0x000000001a077220 */ /* 0x080fe20000400000 */
[----:B------:R-:W-:Y:S01]  /*81f0*/  F2FP.TF32.F32.PACK_B R27, R27 ;  /* 0x0000001bff1b723e */ /* 0x000fe200024050ff */
[----:B------:R1:W-:Y:S01]  /*8200*/  @P2 STG.E desc[UR12][R12.64+0x1e4], R151 ;  /* 0x0001e4970c002986 */ /* 0x0003e2000c10190c */
[C---:B------:R-:W-:Y:S01]  /*8210*/  ISETP.GT.AND P2, PT, R8.reuse, RZ, P0 ;  /* 0x000000ff0800720c */ /* 0x040fe20000744270 */
[----:B------:R-:W-:Y:S01]  /*8220*/  IMAD.X R5, R11, 0x1, R5, P4 ;  /* 0x000000010b057824 */ /* 0x000fe200020e0605 */
[----:B------:R-:W-:Y:S01]  /*8230*/  F2FP.TF32.F32.PACK_B R7, R7 ;  /* 0x00000007ff07723e */ /* 0x000fe200024050ff */
[----:B------:R-:W-:Y:S01]  /*8240*/  @P3 STG.E desc[UR12][R10.64+0x4], R25 ;  /* 0x000004190a003986 */ /* 0x000fe2000c10190c */
[C---:B------:R-:W-:Y:S01]  /*8250*/  ISETP.GT.AND P3, PT, R8.reuse, 0x1, P0 ;  /* 0x000000010800780c */ /* 0x040fe20000764270 */
[-C--:B------:R-:W-:Y:S01]  /*8260*/  FMUL R59, R59, R0.reuse ;  /* 0x000000003b3b7220 */ /* 0x080fe20000400000 */
[C---:B------:R-:W-:Y:S01]  /*8270*/  ISETP.GT.AND P4, PT, R8.reuse, 0x8, P1 ;  /* 0x000000080800780c */ /* 0x040fe20000f84270 */
[----:B------:R-:W-:Y:S01]  /*8280*/  @P5 STG.E desc[UR12][R10.64], R17 ;  /* 0x000000110a005986 */ /* 0x000fe2000c10190c */
[----:B------:R-:W-:Y:S01]  /*8290*/  ISETP.GT.AND P5, PT, R8, 0x9, P1 ;  /* 0x000000090800780c */ /* 0x000fe20000fa4270 */
[-C--:B0-----:R-:W-:Y:S01]  /*82a0*/  FMUL R9, R28, R0.reuse ;  /* 0x000000001c097220 */ /* 0x081fe20000400000 */
[----:B------:R-:W-:Y:S01]  /*82b0*/  F2FP.TF32.F32.PACK_B R29, R29 ;  /* 0x0000001dff1d723e */ /* 0x000fe200024050ff */
[-C--:B-1----:R-:W-:Y:S01]  /*82c0*/  FMUL R13, R30, R0.reuse ;  /* 0x000000001e0d7220 */ /* 0x082fe20000400000 */
[----:B------:R-:W-:Y:S01]  /*82d0*/  F2FP.TF32.F32.PACK_B R31, R31 ;  /* 0x0000001fff1f723e */ /* 0x000fe200024050ff */
[----:B------:R0:W-:Y:S01]  /*82e0*/  @P2 STG.E desc[UR12][R4.64], R7 ;  /* 0x0000000704002986 */ /* 0x0001e2000c10190c */
[C---:B------:R-:W-:Y:S01]  /*82f0*/  ISETP.GT.AND P2, PT, R8.reuse, 0x8, P0 ;  /* 0x000000080800780c */ /* 0x040fe20000744270 */
[-C--:B------:R-:W-:Y:S01]  /*8300*/  FMUL R61, R61, R0.reuse ;  /* 0x000000003d3d7220 */ /* 0x080fe20000400000 */
[----:B------:R-:W-:Y:S01]  /*8310*/  F2FP.TF32.F32.PACK_B R9, R9 ;  /* 0x00000009ff09723e */ /* 0x000fe200024050ff */
[----:B------:R-:W-:Y:S01]  /*8320*/  @P3 IMAD.MOV.U32 R2, RZ, RZ, R4 ;  /* 0x000000ffff023224 */ /* 0x000fe200078e0004 */
[----:B------:R-:W-:Y:S01]  /*8330*/  F2FP.TF32.F32.PACK_B R13, R13 ;  /* 0x0000000dff0d723e */ /* 0x000fe200024050ff */
[----:B------:R-:W-:Y:S01]  /*8340*/  @P3 IMAD.MOV.U32 R3, RZ, RZ, R5 ;  /* 0x000000ffff033224 */ /* 0x000fe200078e0005 */
[----:B------:R-:W-:Y:S01]  /*8350*/  F2FP.TF32.F32.PACK_B R33, R33 ;  /* 0x00000021ff21723e */ /* 0x000fe200024050ff */
[-C--:B------:R-:W-:Y:S01]  /*8360*/  FMUL R63, R63, R0.reuse ;  /* 0x000000003f3f7220 */ /* 0x080fe20000400000 */
[----:B------:R-:W-:Y:S01]  /*8370*/  F2FP.TF32.F32.PACK_B R35, R35 ;  /* 0x00000023ff23723e */ /* 0x000fe200024050ff */
[-C--:B------:R-:W-:Y:S01]  /*8380*/  FMUL R65, R65, R0.reuse ;  /* 0x0000000041417220 */ /* 0x080fe20000400000 */
        /* <DEDUP_REMOVED lines=22> */
[----:B------:R-:W-:Y:S01]  /*84f0*/  FMUL R73, R73, R0 ;  /* 0x0000000049497220 */ /* 0x000fe20000400000 */
[----:B------:R-:W-:Y:S01]  /*8500*/  F2FP.TF32.F32.PACK_B R9, R9 ;  /* 0x00000009ff09723e */ /* 0x000fe200024050ff */
[----:B------:R-:W-:Y:S01]  /*8510*/  @P5 STG.E desc[UR12][R10.64+0x44], R33 ;  /* 0x000044210a005986 */ /* 0x000fe2000c10190c */
[----:B------:R-:W-:Y:S01]  /*8520*/  ISETP.GT.AND P5, PT, R8, 0x19, P1 ;  /* 0x000000190800780c */ /* 0x000fe20000fa4270 */
[----:B------:R-:W-:-:S02]  /*8530*/  @P2 IMAD.MOV.U32 R2, RZ, RZ, R14 ;  /* 0x000000ffff022224 */ /* 0x000fc400078e000e */
[-C--:B-1----:R-:W-:Y:S01]  /*8540*/  FMUL R5, R36, R0.reuse ;  /* 0x0000000024057220 */ /* 0x082fe20000400000 */
[----:B------:R-:W-:Y:S01]  /*8550*/  @P2 IMAD.MOV.U32 R3, RZ, RZ, R15 ;  /* 0x000000ffff032224 */ /* 0x000fe200078e000f */
[----:B------:R-:W-:Y:S01]  /*8560*/  F2FP.TF32.F32.PACK_B R45, R45 ;  /* 0x0000002dff2d723e */ /* 0x000fe200024050ff */
[-C--:B------:R-:W-:Y:S01]  /*8570*/  FMUL R75, R75, R0.reuse ;  /* 0x000000004b4b7220 */ /* 0x080fe20000400000 */
[----:B------:R-:W-:Y:S01]  /*8580*/  F2FP.TF32.F32.PACK_B R47, R47 ;  /* 0x0000002fff2f723e */ /* 0x000fe200024050ff */
[-C--:B0-----:R-:W-:Y:S01]  /*8590*/  FMUL R7, R38, R0.reuse ;  /* 0x0000000026077220 */ /* 0x081fe20000400000 */
[----:B------:R0:W-:Y:S01]  /*85a0*/  @P2 STG.E desc[UR12][R2.64+0x40], R9 ;  /* 0x0000400902002986 */ /* 0x0001e2000c10190c */
[----:B------:R-:W-:Y:S01]  /*85b0*/  ISETP.GT.AND P2, PT, R8, 0x18, P0 ;  /* 0x000000180800780c */ /* 0x000fe20000744270 */
[-C--:B------:R-:W-:Y:S01]  /*85c0*/  FMUL R77, R77, R0.reuse ;  /* 0x000000004d4d7220 */ /* 0x080fe20000400000 */
[----:B------:R-:W-:Y:S01]  /*85d0*/  F2FP.TF32.F32.PACK_B R5, R5 ;  /* 0x00000005ff05723e */ /* 0x000fe200024050ff */
[-C--:B------:R-:W-:Y:S01]  /*85e0*/  FMUL R13, R78, R0.reuse ;  /* 0x000000004e0d7220 */ /* 0x080fe20000400000 */
[----:B------:R-:W-:Y:S01]  /*85f0*/  F2FP.TF32.F32.PACK_B R7, R7 ;  /* 0x00000007ff07723e */ /* 0x000fe200024050ff */
[-C--:B------:R-:W-:Y:S01]  /*8600*/  FMUL R79, R79, R0.reuse ;  /* 0x000000004f4f7220 */ /* 0x080fe20000400000 */
[----:B------:R-:W-:Y:S01]  /*8610*/  F2FP.TF32.F32.PACK_B R49, R49 ;  /* 0x00000031ff31723e */ /* 0x000fe200024050ff */
[-C--:B------:R-:W-:Y:S01]  /*8620*/  FMUL R81, R81, R0.reuse ;  /* 0x0000000051517220 */ /* 0x080fe20000400000 */
[----:B------:R-:W-:Y:S01]  /*8630*/  F2FP.TF32.F32.PACK_B R51, R51 ;  /* 0x00000033ff33723e */ /* 0x000fe200024050ff */
[----:B------:R-:W-:Y:S01]  /*8640*/  FMUL R83, R83, R0 ;  /* 0x0000000053537220 */ /* 0x000fe20000400000 */
[----:B------:R-:W-:Y:S01]  /*8650*/  F2FP.TF32.F32.PACK_B R53, R53 ;  /* 0x00000035ff35723e */ /* 0x000fe200024050ff */
[----:B0-----:R-:W-:-:S02]  /*8660*/  @P3 IMAD.MOV.U32 R2, RZ, RZ, R14 ;  /* 0x000000ffff023224 */ /* 0x001fc400078e000e */
[-C--:B------:R-:W-:Y:S01]  /*8670*/  FMUL R9, R40, R0.reuse ;  /* 0x0000000028097220 */ /* 0x080fe20000400000 */
[----:B------:R-:W-:Y:S01]  /*8680*/  @P3 IMAD.MOV.U32 R3, RZ, RZ, R15 ;  /* 0x000000ffff033224 */ /* 0x000fe200078e000f */
[----:B------:R-:W-:Y:S01]  /*8690*/  F2FP.TF32.F32.PACK_B R55, R55 ;  /* 0x00000037ff37723e */ /* 0x000fe200024050ff */
[-C--:B------:R-:W-:Y:S01]  /*86a0*/  FMUL R17, R84, R0.reuse ;  /* 0x0000000054117220 */ /* 0x080fe20000400000 */
[----:B------:R-:W-:Y:S01]  /*86b0*/  F2FP.TF32.F32.PACK_B R57, R57 ;  /* 0x00000039ff39723e */ /* 0x000fe200024050ff */
[-C--:B------:R-:W-:Y:S01]  /*86c0*/  FMUL R85, R85, R0.reuse ;  /* 0x0000000055557220 */ /* 0x080fe20000400000 */
[----:B------:R0:W-:Y:S01]  /*86d0*/  @P3 STG.E desc[UR12][R2.64+0x44], R35 ;  /* 0x0000442302003986 */ /* 0x0001e2000c10190c */
[----:B------:R-:W-:Y:S01]  /*86e0*/  ISETP.GT.AND P3, PT, R8, 0x19, P0 ;  /* 0x000000190800780c */ /* 0x000fe20000764270 */
[----:B------:R-:W-:Y:S01]  /*86f0*/  FMUL R19, R86, R0 ;  /* 0x0000000056137220 */ /* 0x000fe20000400000 */
[----:B------:R-:W-:Y:S01]  /*8700*/  F2FP.TF32.F32.PACK_B R9, R9 ;  /* 0x00000009ff09723e */ /* 0x000fe200024050ff */
[----:B------:R1:W-:Y:S01]  /*8710*/  @P4 STG.E desc[UR12][R10.64+0x60], R5 ;  /* 0x000060050a004986 */ /* 0x0003e2000c10190c */
[----:B------:R-:W-:-:S02]  /*8720*/  ISETP.GT.AND P4, PT, R8, 0x20, P1 ;  /* 0x000000200800780c */ /* 0x000fc40000f84270 */
[----:B------:R-:W-:Y:S01]  /*8730*/  F2FP.TF32.F32.PACK_B R59, R59 ;  /* 0x0000003bff3b723e */ /* 0x000fe200024050ff */
[----:B------:R-:W-:Y:S01]  /*8740*/  @P5 STG.E desc[UR12][R10.64+0x64], R37 ;  /* 0x000064250a005986 */ /* 0x000fe2000c10190c */
[----:B------:R-:W-:Y:S02]  /*8750*/  ISETP.GT.AND P5, PT, R8, 0x21, P1 ;  /* 0x000000210800780c */ /* 0x000fe40000fa4270 */
[----:B------:R-:W-:Y:S01]  /*8760*/  F2FP.TF32.F32.PACK_B R61, R61 ;  /* 0x0000003dff3d723e */ /* 0x000fe200024050ff */
[----:B0-----:R-:W-:Y:S01]  /*8770*/  @P2 IMAD.MOV.U32 R2, RZ, RZ, R14 ;  /* 0x000000ffff022224 */ /* 0x001fe200078e000e */
[----:B------:R-:W-:Y:S01]  /*8780*/  F2FP.TF32.F32.PACK_B R63, R63 ;  /* 0x0000003fff3f723e */ /* 0x000fe200024050ff */
[----:B------:R-:W-:Y:S01]  /*8790*/  @P2 IMAD.MOV.U32 R3, RZ, RZ, R15 ;  /* 0x000000ffff032224 */ /* 0x000fe200078e000f */
[----:B------:R-:W-:Y:S01]  /*87a0*/  F2FP.TF32.F32.PACK_B R65, R65 ;  /* 0x00000041ff41723e */ /* 0x000fe200024050ff */
[----:B-1----:R-:W-:Y:S01]  /*87b0*/  FMUL R5, R42, R0 ;  /* 0x000000002a057220 */ /* 0x002fe20000400000 */
[----:B------:R-:W-:-:S02]  /*87c0*/  ISETP.GT.AND P6, PT, R8, 0x59, P1 ;  /* 0x000000590800780c */ /* 0x000fc40000fc4270 */
[----:B------:R0:W-:Y:S01]  /*87d0*/  @P2 STG.E desc[UR12][R2.64+0x60], R7 ;  /* 0x0000600702002986 */ /* 0x0001e2000c10190c */
[----:B------:R-:W-:Y:S02]  /*87e0*/  ISETP.GT.AND P2, PT, R8, 0x20, P0 ;  /* 0x000000200800780c */ /* 0x000fe40000744270 */
[----:B------:R-:W-:Y:S02]  /*87f0*/  F2FP.TF32.F32.PACK_B R5, R5 ;  /* 0x00000005ff05723e */ /* 0x000fe400024050ff */
[----:B------:R-:W-:Y:S02]  /*8800*/  F2FP.TF32.F32.PACK_B R67, R67 ;  /* 0x00000043ff43723e */ /* 0x000fe400024050ff */
[----:B------:R-:W-:Y:S02]  /*8810*/  F2FP.TF32.F32.PACK_B R69, R69 ;  /* 0x00000045ff45723e */ /* 0x000fe400024050ff */
[----:B------:R-:W-:Y:S02]  /*8820*/  F2FP.TF32.F32.PACK_B R71, R71 ;  /* 0x00000047ff47723e */ /* 0x000fe400024050ff */
[----:B------:R-:W-:Y:S01]  /*8830*/  F2FP.TF32.F32.PACK_B R73, R73 ;  /* 0x00000049ff49723e */ /* 0x000fe200024050ff */
[----:B0-----:R-:W-:-:S02]  /*8840*/  @P3 IMAD.MOV.U32 R2, RZ, RZ, R14 ;  /* 0x000000ffff023224 */ /* 0x001fc400078e000e */
[----:B------:R-:W-:Y:S01]  /*8850*/  FMUL R7, R44, R0 ;  /* 0x000000002c077220 */ /* 0x000fe20000400000 */
[----:B------:R-:W-:Y:S01]  /*8860*/  @P3 IMAD.MOV.U32 R3, RZ, RZ, R15 ;  /* 0x000000ffff033224 */ /* 0x000fe200078e000f */
[----:B------:R-:W-:Y:S02]  /*8870*/  F2FP.TF32.F32.PACK_B R75, R75 ;  /* 0x0000004bff4b723e */ /* 0x000fe400024050ff */
[----:B------:R-:W-:Y:S02]  /*8880*/  F2FP.TF32.F32.PACK_B R77, R77 ;  /* 0x0000004dff4d723e */ /* 0x000fe400024050ff */
[----:B------:R0:W-:Y:S01]  /*8890*/  @P3 STG.E desc[UR12][R2.64+0x64], R39 ;  /* 0x0000642702003986 */ /* 0x0001e2000c10190c */
[C---:B------:R-:W-:Y:S02]  /*88a0*/  ISETP.GT.AND P3, PT, R8.reuse, 0x21, P0 ;  /* 0x000000210800780c */ /* 0x040fe40000764270 */
        /* <DEDUP_REMOVED lines=12> */
[----:B------:R-:W-:-:S02]  /*8970*/  F2FP.TF32.F32.PACK_B R17, R17 ;  /* 0x00000011ff11723e */ /* 0x000fc400024050ff */
[----:B------:R0:W-:Y:S01]  /*8980*/  @P2 STG.E desc[UR12][R2.64+0x80], R5 ;  /* 0x0000800502002986 */ /* 0x0001e2000c10190c */
[----:B------:R-:W-:Y:S02]  /*8990*/  ISETP.GT.AND P2, PT, R8, 0x28, P0 ;  /* 0x000000280800780c */ /* 0x000fe40000744270 */
[----:B------:R-:W-:Y:S02]  /*89a0*/  F2FP.TF32.F32.PACK_B R9, R9 ;  /* 0x00000009ff09723e */ /* 0x000fe400024050ff */
[----:B------:R-:W-:Y:S02]  /*89b0*/  F2FP.TF32.F32.PACK_B R85, R85 ;  /* 0x00000055ff55723e */ /* 0x000fe400024050ff */
[----:B------:R-:W-:Y:S01]  /*89c0*/  F2FP.TF32.F32.PACK_B R19, R19 ;  /* 0x00000013ff13723e */ /* 0x000fe200024050ff */
[----:B0-----:R-:W-:Y:S02]  /*89d0*/  @P3 IMAD.MOV.U32 R2, RZ, RZ, R14 ;  /* 0x000000ffff023224 */ /* 0x001fe400078e000e */
[----:B------:R-:W-:Y:S01]  /*89e0*/  FMUL R5, R48, R0 ;  /* 0x0000000030057220 */ /* 0x000fe20000400000 */
[----:B------:R-:W-:-:S04]  /*89f0*/  @P3 IMAD.MOV.U32 R3, RZ, RZ, R15 ;  /* 0x000000ffff033224 */ /* 0x000fc800078e000f */
[----:B------:R-:W-:Y:S01]  /*8a00*/  F2FP.TF32.F32.PACK_B R5, R5 ;  /* 0x00000005ff05723e */ /* 0x000fe200024050ff */
[----:B------:R0:W-:Y:S01]  /*8a10*/  @P3 STG.E desc[UR12][R2.64+0x84], R43 ;  /* 0x0000842b02003986 */ /* 0x0001e2000c10190c */
[----:B------:R-:W-:-:S03]  /*8a20*/  ISETP.GT.AND P3, PT, R8, 0x29, P0 ;  /* 0x000000290800780c */ /* 0x000fc60000764270 */
[----:B------:R1:W-:Y:S01]  /*8a30*/  @P4 STG.E desc[UR12][R10.64+0xa0], R7 ;  /* 0x0000a0070a004986 */ /* 0x0003e2000c10190c */
[----:B------:R-:W-:-:S03]  /*8a40*/  ISETP.GT.AND P4, PT, R8, 0x30, P1 ;  /* 0x000000300800780c */ /* 0x000fc60000f84270 */
[----:B------:R-:W-:Y:S01]  /*8a50*/  @P5 STG.E desc[UR12][R10.64+0xa4], R45 ;  /* 0x0000a42d0a005986 */ /* 0x000fe2000c10190c */
[----:B------:R-:W-:Y:S01]  /*8a60*/  ISETP.GT.AND P5, PT, R8, 0x31, P1 ;  /* 0x000000310800780c */ /* 0x000fe20000fa4270 */
[----:B0-----:R-:W-:Y:S02]  /*8a70*/  @P2 IMAD.MOV.U32 R2, RZ, RZ, R14 ;  /* 0x000000ffff022224 */ /* 0x001fe400078e000e */
[----:B------:R-:W-:Y:S02]  /*8a80*/  @P2 IMAD.MOV.U32 R3, RZ, RZ, R15 ;  /* 0x000000ffff032224 */ /* 0x000fe400078e000f */
[----:B-1----:R-:W-:-:S03]  /*8a90*/  FMUL R7, R50, R0 ;  /* 0x0000000032077220 */ /* 0x002fc60000400000 */
[----:B------:R0:W-:Y:S01]  /*8aa0*/  @P2 STG.E desc[UR12][R2.64+0xa0], R9 ;  /* 0x0000a00902002986 */ /* 0x0001e2000c10190c */
[----:B------:R-:W-:Y:S02]  /*8ab0*/  ISETP.GT.AND P2, PT, R8, 0x30, P0 ;  /* 0x000000300800780c */ /* 0x000fe40000744270 */
        /* <DEDUP_REMOVED lines=114> */
[-C--:B------:R-:W-:Y:S01]  /*91e0*/  FMUL R7, R82, R0.reuse ;  /* 0x0000000052077220 */ /* 0x080fe20000400000 */
[----:B------:R-:W-:Y:S02]  /*91f0*/  @P6 IMAD.MOV.U32 R3, RZ, RZ, R15 ;  /* 0x000000ffff036224 */ /* 0x000fe400078e000f */
[----:B------:R-:W-:Y:S02]  /*9200*/  FMUL R0, R87, R0 ;  /* 0x0000000057007220 */ /* 0x000fe40000400000 */
[----:B------:R-:W-:Y:S01]  /*9210*/  F2FP.TF32.F32.PACK_B R7, R7 ;  /* 0x00000007ff07723e */ /* 0x000fe200024050ff */
[----:B------:R0:W-:Y:S01]  /*9220*/  @P6 STG.E desc[UR12][R2.64+0x184], R75 ;  /* 0x0001844b02006986 */ /* 0x0001e2000c10190c */
[----:B------:R-:W-:-:S03]  /*9230*/  ISETP.GT.AND P6, PT, R8, 0x70, P1 ;  /* 0x000000700800780c */ /* 0x000fc60000fc4270 */
[----:B------:R-:W-:Y:S01]  /*9240*/  @P2 STG.E desc[UR12][R10.64+0x1a0], R9 ;  /* 0x0001a0090a002986 */ /* 0x000fe2000c10190c */
[----:B------:R-:W-:-:S03]  /*9250*/  ISETP.GT.AND P2, PT, R8, 0x71, P1 ;  /* 0x000000710800780c */ /* 0x000fc60000f44270 */
[----:B------:R-:W-:Y:S01]  /*9260*/  @P5 STG.E desc[UR12][R10.64+0x1a4], R77 ;  /* 0x0001a44d0a005986 */ /* 0x000fe2000c10190c */
[----:B------:R-:W-:Y:S01]  /*9270*/  ISETP.GT.AND P5, PT, R8, 0x70, P0 ;  /* 0x000000700800780c */ /* 0x000fe200007a4270 */
[----:B0-----:R-:W-:Y:S02]  /*9280*/  @P3 IMAD.MOV.U32 R2, RZ, RZ, R14 ;  /* 0x000000ffff023224 */ /* 0x001fe400078e000e */
[----:B------:R-:W-:-:S05]  /*9290*/  @P3 IMAD.MOV.U32 R3, RZ, RZ, R15 ;  /* 0x000000ffff033224 */ /* 0x000fca00078e000f */
[----:B------:R0:W-:Y:S01]  /*92a0*/  @P3 STG.E desc[UR12][R2.64+0x1a0], R13 ;  /* 0x0001a00d02003986 */ /* 0x0001e2000c10190c */
[C---:B------:R-:W-:Y:S02]  /*92b0*/  ISETP.GT.AND P3, PT, R8.reuse, 0x78, P1 ;  /* 0x000000780800780c */ /* 0x040fe40000f64270 */
[----:B------:R-:W-:Y:S01]  /*92c0*/  ISETP.GT.AND P1, PT, R8, 0x79, P1 ;  /* 0x000000790800780c */ /* 0x000fe20000f24270 */
[----:B0-----:R-:W-:Y:S02]  /*92d0*/  @P4 IMAD.MOV.U32 R2, RZ, RZ, R14 ;  /* 0x000000ffff024224 */ /* 0x001fe400078e000e */
[----:B------:R-:W-:-:S05]  /*92e0*/  @P4 IMAD.MOV.U32 R3, RZ, RZ, R15 ;  /* 0x000000ffff034224 */ /* 0x000fca00078e000f */
[----:B------:R0:W-:Y:S01]  /*92f0*/  @P4 STG.E desc[UR12][R2.64+0x1a4], R79 ;  /* 0x0001a44f02004986 */ /* 0x0001e2000c10190c */
[----:B------:R-:W-:-:S03]  /*9300*/  ISETP.GT.AND P4, PT, R8, 0x71, P0 ;  /* 0x000000710800780c */ /* 0x000fc60000784270 */
[----:B------:R-:W-:Y:S01]  /*9310*/  @P6 STG.E desc[UR12][R10.64+0x1c0], R5 ;  /* 0x0001c0050a006986 */ /* 0x000fe2000c10190c */
[C---:B------:R-:W-:Y:S02]  /*9320*/  ISETP.GT.AND P6, PT, R8.reuse, 0x78, P0 ;  /* 0x000000780800780c */ /* 0x040fe400007c4270 */
[----:B------:R-:W-:Y:S01]  /*9330*/  ISETP.GT.AND P0, PT, R8, 0x79, P0 ;  /* 0x000000790800780c */ /* 0x000fe20000704270 */
[----:B------:R-:W-:Y:S01]  /*9340*/  @P2 STG.E desc[UR12][R10.64+0x1c4], R81 ;  /* 0x0001c4510a002986 */ /* 0x000fe2000c10190c */
[----:B0-----:R-:W-:Y:S02]  /*9350*/  @P5 IMAD.MOV.U32 R2, RZ, RZ, R14 ;  /* 0x000000ffff025224 */ /* 0x001fe400078e000e */
[----:B------:R-:W-:-:S05]  /*9360*/  @P5 IMAD.MOV.U32 R3, RZ, RZ, R15 ;  /* 0x000000ffff035224 */ /* 0x000fca00078e000f */
[----:B------:R0:W-:Y:S02]  /*9370*/  @P5 STG.E desc[UR12][R2.64+0x1c0], R7 ;  /* 0x0001c00702005986 */ /* 0x0001e4000c10190c */
[----:B0-----:R-:W-:Y:S02]  /*9380*/  @P4 IMAD.MOV.U32 R2, RZ, RZ, R14 ;  /* 0x000000ffff024224 */ /* 0x001fe400078e000e */
[----:B------:R-:W-:-:S05]  /*9390*/  @P4 IMAD.MOV.U32 R3, RZ, RZ, R15 ;  /* 0x000000ffff034224 */ /* 0x000fca00078e000f */
[----:B------:R0:W-:Y:S04]  /*93a0*/  @P4 STG.E desc[UR12][R2.64+0x1c4], R83 ;  /* 0x0001c45302004986 */ /* 0x0001e8000c10190c */
[----:B------:R1:W-:Y:S04]  /*93b0*/  @P3 STG.E desc[UR12][R10.64+0x1e0], R17 ;  /* 0x0001e0110a003986 */ /* 0x0003e8000c10190c */
[----:B------:R1:W-:Y:S01]  /*93c0*/  @P1 STG.E desc[UR12][R10.64+0x1e4], R85 ;  /* 0x0001e4550a001986 */ /* 0x0003e2000c10190c */
[----:B0-----:R-:W-:Y:S02]  /*93d0*/  @P6 IMAD.MOV.U32 R2, RZ, RZ, R14 ;  /* 0x000000ffff026224 */ /* 0x001fe400078e000e */
[----:B------:R-:W-:-:S05]  /*93e0*/  @P6 IMAD.MOV.U32 R3, RZ, RZ, R15 ;  /* 0x000000ffff036224 */ /* 0x000fca00078e000f */
[----:B------:R1:W-:Y:S01]  /*93f0*/  @P6 STG.E desc[UR12][R2.64+0x1e0], R19 ;  /* 0x0001e01302006986 */ /* 0x0003e2000c10190c */
[----:B------:R-:W-:Y:S05]  /*9400*/  @!P0 EXIT ;  /* 0x000000000000894d */ /* 0x000fea0003800000 */
[----:B-1----:R-:W-:-:S05]  /*9410*/  F2FP.TF32.F32.PACK_B R3, R0 ;  /* 0x00000000ff03723e */ /* 0x002fca00024050ff */
[----:B------:R-:W-:Y:S01]  /*9420*/  STG.E desc[UR12][R14.64+0x1e4], R3 ;  /* 0x0001e4030e007986 */ /* 0x000fe2000c10190c */
[----:B------:R-:W-:Y:S05]  /*9430*/  EXIT ;  /* 0x000000000000794d */ /* 0x000fea0003800000 */
.L_x_13:
[----:B------:R-:W-:-:S13]  /*9440*/  ISETP.NE.AND P0, PT, R8, RZ, PT ;  /* 0x000000ff0800720c */ /* 0x000fda0003f05270 */
[----:B------:R-:W-:Y:S05]  /*9450*/  @P0 EXIT ;  /* 0x000000000000094d */ /* 0x000fea0003800000 */
[----:B------:R-:W-:Y:S01]  /*9460*/  ELECT P0, URZ, PT ;  /* 0x00000000003f782f */ /* 0x000fe20003800000 */
[----:B------:R-:W-:-:S12]  /*9470*/  BSSY B0, `(.L_x_278) ;  /* 0x0000086000007945 */ /* 0x000fd80003800000 */
[----:B------:R-:W-:Y:S05]  /*9480*/  @!P0 BRA `(.L_x_279) ;  /* 0x0000000800108947 */ /* 0x000fea0003800000 */
[----:B------:R-:W-:-:S13]  /*9490*/  ISETP.GE.AND P0, PT, R4, 0x1, PT ;  /* 0x000000010400780c */ /* 0x000fda0003f06270 */
[----:B------:R-:W-:Y:S05]  /*94a0*/  @!P0 BRA `(.L_x_279) ;  /* 0x0000000800088947 */ /* 0x000fea0003800000 */
[----:B------:R-:W2:Y:S01]  /*94b0*/  S2R R5, SR_CgaCtaId ;  /* 0x0000000000057919 */ /* 0x000ea20000008800 */
[----:B------:R-:W-:Y:S01]  /*94c0*/  IMAD.SHL.U32 R22, R12, 0x80, RZ ;  /* 0x000000800c167824 */ /* 0x000fe200078e00ff */
[----:B------:R-:W-:Y:S01]  /*94d0*/  ULDC UR4, c[0x0][0x384] ;  /* 0x0000e10000047ab9 */ /* 0x000fe20000000800 */
[----:B------:R-:W-:Y:S01]  /*94e0*/  LOP3.LUT P0, RZ, R10, 0x1f, RZ, 0xc0, !PT ;  /* 0x0000001f0aff7812 */ /* 0x000fe2000780c0ff */
[----:B------:R-:W-:Y:S01]  /*94f0*/  ULDC UR5, c[0x0][0x388] ;  /* 0x0000e20000057ab9 */ /* 0x000fe20000000800 */
[C---:B------:R-:W-:Y:S01]  /*9500*/  ISETP.NE.AND P1, PT, R15.reuse, RZ, PT ;  /* 0x000000ff0f00720c */ /* 0x040fe20003f25270 */
[----:B------:R-:W-:Y:S01]  /*9510*/  VIADD R24, R4, 0x1 ;  /* 0x0000000104187836 */ /* 0x000fe20000000000 */
[----:B------:R-:W-:Y:S01]  /*9520*/  ISETP.NE.OR P0, PT, R15, RZ, !P0 ;  /* 0x000000ff0f00720c */ /* 0x000fe20004705670 */
[----:B01----:R-:W-:Y:S01]  /*9530*/  IMAD.MOV.U32 R6, RZ, RZ, 0x1 ;  /* 0x00000001ff067424 */ /* 0x003fe200078e00ff */
[----:B------:R-:W-:Y:S01]  /*9540*/  LOP3.LUT R23, R3, 0x2, RZ, 0xfc, !PT ;  /* 0x0000000203177812 */ /* 0x000fe200078efcff */
[----:B------:R-:W-:Y:S01]  /*9550*/  IMAD.MOV.U32 R7, RZ, RZ, RZ ;  /* 0x000000ffff077224 */ /* 0x000fe200078e00ff */
[----:B---3-5:R-:W-:-:S02]  /*9560*/  CS2R R8, SRZ ;  /* 0x0000000000087805 */ /* 0x028fc4000001ff00 */
[----:B------:R-:W-:Y:S01]  /*9570*/  CS2R R10, SRZ ;  /* 0x00000000000a7805 */ /* 0x000fe2000001ff00 */
[----:B--2---:R-:W-:-:S05]  /*9580*/  IMAD.SHL.U32 R0, R5, 0x40, RZ ;  /* 0x0000004005007824 */ /* 0x004fca00078e00ff */
[----:B------:R-:W-:-:S05]  /*9590*/  LOP3.LUT R0, R0, 0x40, RZ, 0xc0, !PT ;  /* 0x0000004000007812 */ /* 0x000fca00078ec0ff */
[----:B------:R-:W-:Y:S02]  /*95a0*/  IMAD R2, R13, 0x80, R0 ;  /* 0x000000800d027824 */ /* 0x000fe400078e0200 */
[----:B------:R-:W-:Y:S02]  /*95b0*/  IMAD.SHL.U32 R0, R5, 0x800, RZ ;  /* 0x0000080005007824 */ /* 0x000fe400078e00ff */
[----:B------:R-:W-:-:S03]  /*95c0*/  IMAD.HI.U32 R5, R22, UR4, RZ ;  /* 0x0000000416057c27 */ /* 0x000fc6000f8e00ff */
[----:B------:R-:W-:Y:S02]  /*95d0*/  LOP3.LUT R0, R0, 0x800, RZ, 0xc0, !PT ;  /* 0x0000080000007812 */ /* 0x000fe400078ec0ff */
[----:B------:R-:W-:-:S07]  /*95e0*/  SHF.R.U32.HI R5, RZ, UR5, R5 ;  /* 0x00000005ff057c19 */ /* 0x000fce0008011605 */
.L_x_283:
[----:B------:R-:W0:Y:S01]  /*95f0*/  S2R R13, SR_CgaCtaId ;  /* 0x00000000000d7919 */ /* 0x000e220000008800 */
[----:B------:R-:W-:-:S04]  /*9600*/  MOV R12, 0x400 ;  /* 0x00000400000c7802 */ /* 0x000fc80000000f00 */
[----:B0-----:R-:W-:Y:S02]  /*9610*/  LEA R14, R13, R12, 0x18 ;  /* 0x0000000c0d0e7211 */ /* 0x001fe400078ec0ff */
[----:B------:R-:W-:-:S03]  /*9620*/  SHF.L.U32 R12, R6, 0x1f, RZ ;  /* 0x0000001f060c7819 */ /* 0x000fc600000006ff */
[----:B------:R-:W-:-:S07]  /*9630*/  IMAD R13, R7, 0x8, R14 ;  /* 0x00000008070d7824 */ /* 0x000fce00078e020e */
.L_x_280:
[----:B0-----:R0:W1:Y:S02]  /*9640*/  SYNCS.PHASECHK.TRANS64.TRYWAIT P2, [R13+URZ+0x38038], R12 ;  /* 0x0380380c0d0075a7 */ /* 0x001064000804017f */
[----:B-1----:R-:W-:Y:S05]  /*9650*/  @!P2 NANOSLEEP.SYNCS 0x989680 ;  /* 0x009896800000a95d */ /* 0x002fea0003900000 */
[----:B------:R-:W1:Y:S02]  /*9660*/  @!P2 SYNCS.PHASECHK.TRANS64 P2, [R13+URZ+0x38038], R12 ;  /* 0x0380380c0d00a5a7 */ /* 0x000e64000804007f */
[----:B-1----:R-:W-:Y:S05]  /*9670*/  @!P2 BRA `(.L_x_280) ;  /* 0xfffffffc00f0a947 */ /* 0x002fea000383ffff */
[----:B0-----:R-:W0:Y:S02]  /*9680*/  @!P1 LDC R12, c[0x0][0x580] ;  /* 0x00016000ff0c9b82 */ /* 0x001e240000000800 */
[----:B0-----:R0:W-:Y:S02]  /*9690*/  @!P1 SYNCS.ARRIVE.TRANS64 RZ, [R13+URZ+0x38000], R12 ;  /* 0x0380000c0dff99a7 */ /* 0x0011e4000800003f */
[----:B0-----:R-:W-:-:S04]  /*96a0*/  PRMT R12, R23, 0x9910, RZ ;  /* 0x00009910170c7816 */ /* 0x001fc800000000ff */
[----:B------:R-:W-:-:S13]  /*96b0*/  ISETP.NE.AND P2, PT, R12, 0x2, PT ;  /* 0x000000020c00780c */ /* 0x000fda0003f45270 */
[----:B------:R-:W-:Y:S05]  /*96c0*/  @P2 BRA `(.L_x_281) ;  /* 0x0000000000042947 */ /* 0x000fea0003800000 */
[----:B------:R-:W-:Y:S01]  /*96d0*/  BPT.TRAP 0x1 ;  /* 0x000000040000795c */ /* 0x000fe20000300000 */
.L_x_281:
[----:B------:R-:W-:Y:S05]  /*96e0*/  @P0 BRA `(.L_x_282) ;  /* 0x0000000000040947 */ /* 0x000fea0003800000 */
[----:B------:R-:W-:Y:S01]  /*96f0*/  BPT.TRAP 0x1 ;  /* 0x000000040000795c */ /* 0x000fe20000300000 */
.L_x_282:
[----:B------:R-:W0:Y:S01]  /*9700*/  LDC R15, c[0x0][0x380] ;  /* 0x0000e000ff0f7b82 */ /* 0x000e220000000800 */
[----:B------:R-:W-:Y:S01]  /*9710*/  R2UR UR4, R5 ;  /* 0x00000000050472ca */ /* 0x000fe200000e0000 */
[----:B------:R-:W-:Y:S01]  /*9720*/  ULDC UR24, c[0x0][0x38c] ;  /* 0x0000e30000187ab9 */ /* 0x000fe20000000800 */
[----:B------:R-:W-:Y:S01]  /*9730*/  R2UR UR13, R22 ;  /* 0x00000000160d72ca */ /* 0x000fe200000e0000 */
[----:B------:R-:W-:Y:S01]  /*9740*/  UISETP.NE.AND UP0, UPT, UR24, 0x1, UPT ;  /* 0x000000011800788c */ /* 0x000fe2000bf05270 */
[----:B------:R-:W-:Y:S01]  /*9750*/  R2UR UR17, R13 ;  /* 0x000000000d1172ca */ /* 0x000fe200000e0000 */
[----:B------:R-:W-:Y:S01]  /*9760*/  ULDC UR12, c[0x0][0x3ec] ;  /* 0x0000fb00000c7ab9 */ /* 0x000fe20000000800 */
[----:B------:R-:W-:Y:S01]  /*9770*/  R2UR UR10, R14 ;  /* 0x000000000e0a72ca */ /* 0x000fe200000e0000 */
[----:B------:R-:W1:Y:S01]  /*9780*/  LDC.64 R16, c[0x0][0x3f8] ;  /* 0x0000fe00ff107b82 */ /* 0x000e620000000a00 */
[----:B------:R-:W-:Y:S01]  /*9790*/  R2UR UR16, R7 ;  /* 0x00000000071072ca */ /* 0x000fe200000e0000 */
[----:B------:R-:W-:Y:S01]  /*97a0*/  VIADD R24, R24, 0xffffffff ;  /* 0xffffffff18187836 */ /* 0x000fe20000000000 */
[----:B------:R-:W-:Y:S01]  /*97b0*/  R2UR UR18, R10 ;  /* 0x000000000a1272ca */ /* 0x000fe200000e0000 */
[----:B------:R-:W-:Y:S01]  /*97c0*/  ULDC.64 UR28, c[0x0][0x198] ;  /* 0x00006600001c7ab9 */ /* 0x000fe20000000a00 */
[----:B------:R-:W-:Y:S01]  /*97d0*/  ULDC.64 UR20, c[0x0][0x3f0] ;  /* 0x0000fc0000147ab9 */ /* 0x000fe20000000a00 */
[----:B------:R-:W-:Y:S01]  /*97e0*/  UMOV UR31, 0x30000 ;  /* 0x00030000001f7882 */ /* 0x000fe20000000000 */
[----:B------:R-:W-:Y:S01]  /*97f0*/  @UP0 ULDC.64 UR8, c[0x0][0x390] ;  /* 0x0000e40000080ab9 */ /* 0x000fe20000000a00 */
[----:B------:R-:W1:Y:S01]  /*9800*/  LDC.64 R18, c[0x0][0x3d0] ;  /* 0x0000f400ff127b82 */ /* 0x000e620000000a00 */
[----:B------:R-:W-:Y:S01]  /*9810*/  ISETP.GT.AND P6, PT, R24, 0x1, PT ;  /* 0x000000011800780c */ /* 0x000fe20003fc4270 */
[----:B------:R-:W-:Y:S01]  /*9820*/  UIADD3 UR17, UR17, 0x38000, URZ ;  /* 0x0003800011117890 */ /* 0x000fe2000fffe03f */
[----:B------:R-:W-:Y:S01]  /*9830*/  UMOV UR26, 0x0 ;  /* 0x00000000001a7882 */ /* 0x000fe20000000000 */
[----:B------:R-:W-:-:S02]  /*9840*/  UMOV UR27, 0x10000000 ;  /* 0x10000000001b7882 */ /* 0x000fc40000000000 */
[----:B------:R-:W-:Y:S01]  /*9850*/  ULEA UR16, UR16, UR10, 0xe ;  /* 0x0000000a10107291 */ /* 0x000fe2000f8e703f */
[----:B0-----:R-:W-:Y:S01]  /*9860*/  ISETP.NE.AND P2, PT, R15, 0x1, PT ;  /* 0x000000010f00780c */ /* 0x001fe20003f45270 */
[----:B------:R-:W0:Y:S01]  /*9870*/  LDC R20, c[0x0][0x400] ;  /* 0x00010000ff147b82 */ /* 0x000e220000000800 */
[----:B------:R-:W-:-:S11]  /*9880*/  USHF.L.U32 UR18, UR18, 0x5, URZ ;  /* 0x0000000512127899 */ /* 0x000fd6000800063f */
[----:B------:R-:W-:Y:S01]  /*9890*/  @P2 IMAD.U32 R12, RZ, RZ, UR4 ;  /* 0x00000004ff0c2e24 */ /* 0x000fe2000f8e00ff */
[----:B------:R-:W-:Y:S01]  /*98a0*/  ULDC.64 UR4, c[0x0][0x3c8] ;  /* 0x0000f20000047ab9 */ /* 0x000fe20000000a00 */
[----:B-1----:R-:W-:-:S03]  /*98b0*/  IMAD R13, R9, R18, R17 ;  /* 0x00000012090d7224 */ /* 0x002fc600078e0211 */
[----:B------:R-:W-:Y:S01]  /*98c0*/  @P2 R2UR UR13, R12 ;  /* 0x000000000c0d22ca */ /* 0x000fe200000e0000 */
[C---:B------:R-:W-:Y:S02]  /*98d0*/  IMAD R12, R7.reuse, 0x1000, R0 ;  /* 0x00001000070c7824 */ /* 0x040fe400078e0200 */
[----:B------:R-:W-:Y:S02]  /*98e0*/  VIADD R7, R7, 0x1 ;  /* 0x0000000107077836 */ /* 0x000fe40000000000 */
[----:B------:R-:W-:Y:S02]  /*98f0*/  IMAD R21, R12, 0x4, R14 ;  /* 0x000000040c157824 */ /* 0x000fe400078e020e */
[----:B------:R-:W-:Y:S01]  /*9900*/  IMAD R12, R11, UR5, R16 ;  /* 0x000000050b0c7c24 */ /* 0x000fe2000f8e0210 */
[----:B------:R-:W-:Y:S01]  /*9910*/  ULDC UR5, c[0x0][0x398] ;  /* 0x0000e60000057ab9 */ /* 0x000fe20000000800 */
[----:B------:R-:W1:Y:S01]  /*9920*/  LDC.64 R16, c[0x0][0x3e0] ;  /* 0x0000f800ff107b82 */ /* 0x000e620000000a00 */
[----:B------:R-:W-:Y:S01]  /*9930*/  VIADD R14, R10, 0x1 ;  /* 0x000000010a0e7836 */ /* 0x000fe20000000000 */
[----:B------:R-:W-:Y:S01]  /*9940*/  R2UR UR23, R21 ;  /* 0x00000000151772ca */ /* 0x000fe200000e0000 */
[----:B------:R-:W-:Y:S01]  /*9950*/  IMAD.U32 R13, R13, 0x20, R12 ;  /* 0x000000200d0d7824 */ /* 0x000fe200078e000c */
[----:B------:R-:W-:Y:S01]  /*9960*/  UIMAD.WIDE.U32 UR6, UR13, UR8, URZ ;  /* 0x000000080d0672a5 */ /* 0x000fe2000f8e003f */
[----:B0-----:R-:W-:Y:S01]  /*9970*/  IMAD R10, R8, R19, R20 ;  /* 0x00000013080a7224 */ /* 0x001fe200078e0214 */
[----:B------:R-:W-:Y:S01]  /*9980*/  ISETP.NE.AND P2, PT, R14, UR15, PT ;  /* 0x0000000f0e007c0c */ /* 0x000fe2000bf45270 */
[----:B------:R-:W-:Y:S01]  /*9990*/  UIADD3 UR6, -UR13, URZ, URZ ;  /* 0x0000003f0d067290 */ /* 0x000fe2000fffe13f */
[----:B------:R-:W-:Y:S01]  /*99a0*/  ISETP.NE.AND P5, PT, R7, 0x7, PT ;  /* 0x000000070700780c */ /* 0x000fe20003fa5270 */
[----:B------:R-:W-:Y:S01]  /*99b0*/  UMOV UR14, UR13 ;  /* 0x0000000d000e7c82 */ /* 0x000fe20008000000 */
[----:B------:R-:W-:Y:S01]  /*99c0*/  @UP0 USHF.R.U32.HI UR14, URZ, UR9, UR7 ;  /* 0x000000093f0e0299 */ /* 0x000fe20008011607 */
[----:B------:R-:W-:Y:S01]  /*99d0*/  IMAD.U32 R10, R10, 0x400, R13 ;  /* 0x000004000a0a7824 */ /* 0x000fe200078e000d */
[----:B------:R-:W-:Y:S01]  /*99e0*/  UISETP.NE.AND UP0, UPT, UR5, 0x1, UPT ;  /* 0x000000010500788c */ /* 0x000fe2000bf05270 */
[----:B------:R-:W-:Y:S01]  /*99f0*/  IMAD R12, R15, UR6, R22 ;  /* 0x000000060f0c7c24 */ /* 0x000fe2000f8e0216 */
[----:B------:R-:W-:Y:S01]  /*9a00*/  ULDC.64 UR8, c[0x0][0x3c0] ;  /* 0x0000f00000087ab9 */ /* 0x000fe20000000a00 */
[----:B------:R-:W-:Y:S01]  /*9a10*/  VIADD R15, R11, 0x1 ;  /* 0x000000010b0f7836 */ /* 0x000fe20000000000 */
[----:B------:R-:W-:Y:S01]  /*9a20*/  R2UR UR25, R10 ;  /* 0x000000000a1972ca */ /* 0x000fe200000e0000 */
[----:B------:R-:W-:Y:S01]  /*9a30*/  UMOV UR22, UR14 ;  /* 0x0000000e00167c82 */ /* 0x000fe20008000000 */
[----:B------:R-:W-:Y:S01]  /*9a40*/  R2UR UR19, R12 ;  /* 0x000000000c1372ca */ /* 0x000fe200000e0000 */
[----:B------:R-:W-:Y:S01]  /*9a50*/  @P2 IMAD.MOV R15, RZ, RZ, R11 ;  /* 0x000000ffff0f2224 */ /* 0x000fe200078e020b */
[----:B------:R-:W-:Y:S01]  /*9a60*/  UIADD3 UR7, -UR14, URZ, URZ ;  /* 0x0000003f0e077290 */ /* 0x000fe2000fffe13f */
[----:B------:R-:W-:Y:S01]  /*9a70*/  VIADD R12, R9, 0x1 ;  /* 0x00000001090c7836 */ /* 0x000fe20000000000 */
[----:B------:R-:W-:Y:S01]  /*9a80*/  UIADD3 UR6, UP1, UR28, 0xf0, URZ ;  /* 0x000000f01c067890 */ /* 0x000fe2000ff3e03f */
[----:B------:R-:W-:Y:S01]  /*9a90*/  VIADD R13, R8, 0x1 ;  /* 0x00000001080d7836 */ /* 0x000fe20000000000 */
[----:B-1----:R-:W-:Y:S01]  /*9aa0*/  ISETP.NE.AND P3, PT, R15, R16, PT ;  /* 0x000000100f00720c */ /* 0x002fe20003f65270 */
[----:B------:R-:W-:Y:S01]  /*9ab0*/  @UP0 ULDC UR10, c[0x0][0x39c] ;  /* 0x0000e700000a0ab9 */ /* 0x000fe20000000800 */
[----:B------:R-:W-:Y:S01]  /*9ac0*/  @UP0 ULDC UR30, c[0x0][0x3a0] ;  /* 0x0000e800001e0ab9 */ /* 0x000fe20000000800 */
[----:B------:R-:W-:Y:S01]  /*9ad0*/  UIMAD.WIDE.U32 UR10, UR14, UR10, URZ ;  /* 0x0000000a0e0a72a5 */ /* 0x000fe2000f8e003f */
[----:B------:R-:W-:Y:S01]  /*9ae0*/  SEL R10, R14, RZ, P2 ;  /* 0x000000ff0e0a7207 */ /* 0x000fe20001000000 */
[----:B------:R-:W-:Y:S01]  /*9af0*/  UIMAD UR7, UR24, UR7, UR13 ;  /* 0x00000007180772a4 */ /* 0x000fe2000f8e020d */
[----:B------:R-:W-:Y:S01]  /*9b00*/  R2UR UR13, R9 ;  /* 0x00000000090d72ca */ /* 0x000fe200000e0000 */
[----:B------:R-:W-:Y:S01]  /*9b10*/  @UP0 USHF.R.U32.HI UR22, URZ, UR30, UR11 ;  /* 0x0000001e3f160299 */ /* 0x000fe2000801160b */
[----:B------:R-:W-:Y:S01]  /*9b20*/  SEL R7, R7, RZ, P5 ;  /* 0x000000ff07077207 */ /* 0x000fe20002800000 */
[----:B------:R-:W-:Y:S01]  /*9b30*/  UIMAD UR19, UR19, UR8, UR12 ;  /* 0x00000008131372a4 */ /* 0x000fe2000f8e020c */
[----:B------:R-:W-:Y:S01]  /*9b40*/  R2UR UR12, R11 ;  /* 0x000000000b0c72ca */ /* 0x000fe200000e0000 */
[----:B------:R-:W-:Y:S01]  /*9b50*/  UIADD3 UR8, -UR22, URZ, URZ ;  /* 0x0000003f16087290 */ /* 0x000fe2000fffe13f */
[----:B------:R-:W-:Y:S01]  /*9b60*/  R2UR UR11, R2 ;  /* 0x00000000020b72ca */ /* 0x000fe200000e0000 */
[----:B------:R-:W-:Y:S01]  /*9b70*/  @P3 IMAD.MOV R12, RZ, RZ, R9 ;  /* 0x000000ffff0c3224 */ /* 0x000fe200078e0209 */
[----:B------:R-:W-:Y:S01]  /*9b80*/  UIADD3 UR28, UP2, UR28, 0x270, URZ ;  /* 0x000002701c1c7890 */ /* 0x000fe2000ff5e03f */
[----:B------:R-:W-:Y:S01]  /*9b90*/  SEL R9, RZ, 0x1, P5 ;  /* 0x00000001ff097807 */ /* 0x000fe20002800000 */
[----:B------:R-:W-:Y:S01]  /*9ba0*/  UIMAD UR5, UR5, UR8, UR14 ;  /* 0x00000008050572a4 */ /* 0x000fe2000f8e020e */
[----:B------:R-:W-:Y:S01]  /*9bb0*/  R2UR UR14, R8 ;  /* 0x00000000080e72ca */ /* 0x000fe200000e0000 */
[----:B------:R-:W-:Y:S01]  /*9bc0*/  UIMAD UR20, UR7, UR9, UR20 ;  /* 0x00000009071472a4 */ /* 0x000fe2000f8e0214 */
[----:B------:R-:W-:Y:S01]  /*9bd0*/  ISETP.NE.AND P4, PT, R12, R17, PT ;  /* 0x000000110c00720c */ /* 0x000fe20003f85270 */
[----:B------:R-:W-:Y:S01]  /*9be0*/  UIMAD UR21, UR5, UR4, UR21 ;  /* 0x00000004051572a4 */ /* 0x000fe2000f8e0215 */
[----:B------:R-:W-:Y:S01]  /*9bf0*/  LOP3.LUT R6, R6, R9, RZ, 0x3c, !PT ;  /* 0x0000000906067212 */ /* 0x000fe200078e3cff */
[----:B------:R-:W-:Y:S01]  /*9c00*/  UIADD3.X UR7, URZ, UR29, URZ, UP1, !UPT ;  /* 0x0000001d3f077290 */ /* 0x000fe20008ffe43f */
[----:B------:R-:W-:Y:S01]  /*9c10*/  SEL R11, R15, RZ, P3 ;  /* 0x000000ff0f0b7207 */ /* 0x000fe20001800000 */
[----:B------:R-:W-:Y:S01]  /*9c20*/  UPRMT UR4, UR25, 0x5410, URZ ;  /* 0x0000541019047896 */ /* 0x000fe2000800003f */
[----:B------:R-:W-:Y:S01]  /*9c30*/  SEL R9, R12, RZ, P4 ;  /* 0x000000ff0c097207 */ /* 0x000fe20002000000 */
[----:B------:R-:W-:-:S02]  /*9c40*/  UIADD3 UR8, UR23, 0x1c000, URZ ;  /* 0x0001c00017087890 */ /* 0x000fc4000fffe03f */
[----:B------:R-:W-:Y:S01]  /*9c50*/  UIADD3.X UR29, URZ, UR29, URZ, UP2, !UPT ;  /* 0x0000001d3f1d7290 */ /* 0x000fe200097fe43f */
[----:B------:R-:W-:Y:S01]  /*9c60*/  UMOV UR9, UR17 ;  /* 0x0000001100097c82 */ /* 0x000fe20008000000 */
[----:B------:R-:W-:Y:S02]  /*9c70*/  UMOV UR10, UR18 ;  /* 0x00000012000a7c82 */ /* 0x000fe40008000000 */
[----:B------:R-:W-:Y:S01]  /*9c80*/  @P4 IMAD.MOV R13, RZ, RZ, R8 ;  /* 0x000000ffff0d4224 */ /* 0x000fe200078e0208 */
[----:B------:R4:W-:Y:S03]  /*9c90*/  UTMALDG.5D.IM2COL [UR16], [UR6], UR4 ;  /* 0x00000010060073b4 */ /* 0x0009e60008060004 */
[----:B------:R-:W-:Y:S01]  /*9ca0*/  IMAD.MOV.U32 R8, RZ, RZ, R13 ;  /* 0x000000ffff087224 */ /* 0x000fe200078e000d */
[----:B------:R4:W-:Y:S02]  /*9cb0*/  UTMALDG.5D.MULTICAST [UR8], [UR28], UR31, desc[UR26] ;  /* 0x00001a081c0073b4 */ /* 0x0009e4000802181f */
[----:B----4-:R-:W-:Y:S05]  /*9cc0*/  @P6 BRA `(.L_x_283) ;  /* 0xfffffff800486947 */ /* 0x010fea000383ffff */
.L_x_279:
[----:B------:R-:W-:Y:S05]  /*9cd0*/  BSYNC B0 ;  /* 0x0000000000007941 */ /* 0x000fea0003800000 */
.L_x_278:
[----:B------:R-:W-:Y:S01]  /*9ce0*/  ISETP.GE.U32.AND P0, PT, R4, 0x7, PT ;  /* 0x000000070400780c */ /* 0x000fe20003f06070 */
[----:B--2--5:R-:W-:-:S12]  /*9cf0*/  IMAD.MOV.U32 R0, RZ, RZ, 0x1 ;  /* 0x00000001ff007424 */ /* 0x024fd800078e00ff */
[----:B------:R-:W-:Y:S05]  /*9d00*/  @!P0 BRA `(.L_x_284) ;  /* 0x00000000001c8947 */ /* 0x000fea0003800000 */
[----:B01----:R-:W-:-:S04]  /*9d10*/  IMAD.WIDE.U32 R6, R4, 0x24924925, RZ ;  /* 0x2492492504067825 */ /* 0x003fc800078e00ff */
[----:B------:R-:W-:-:S05]  /*9d20*/  IMAD.IADD R5, R4, 0x1, -R7 ;  /* 0x0000000104057824 */ /* 0x000fca00078e0a07 */
[----:B------:R-:W-:-:S04]  /*9d30*/  LEA.HI R5, R5, R7, RZ, 0x1f ;  /* 0x0000000705057211 */ /* 0x000fc800078ff8ff */
[----:B------:R-:W-:-:S04]  /*9d40*/  SHF.R.U32.HI R5, RZ, 0x2, R5 ;  /* 0x00000002ff057819 */ /* 0x000fc80000011605 */
[----:B------:R-:W-:-:S04]  /*9d50*/  LOP3.LUT R5, R5, 0x1, RZ, 0xc0, !PT ;  /* 0x0000000105057812 */ /* 0x000fc800078ec0ff */
[----:B------:R-:W-:-:S04]  /*9d60*/  ISETP.NE.U32.AND P0, PT, R5, 0x1, PT ;  /* 0x000000010500780c */ /* 0x000fc80003f05070 */
[----:B------:R-:W-:-:S09]  /*9d70*/  SEL R0, RZ, 0x1, !P0 ;  /* 0x00000001ff007807 */ /* 0x000fd20004000000 */
.L_x_284:
[----:B------:R-:W-:Y:S05]  /*9d80*/  WARPSYNC.ALL ;  /* 0x0000000000007948 */ /* 0x000fea0003800000 */
[----:B------:R-:W-:-:S13]  /*9d90*/  ELECT P0, URZ, PT ;  /* 0x00000000003f782f */ /* 0x000fda0003800000 */
[----:B------:R-:W-:Y:S05]  /*9da0*/  @!P0 EXIT ;  /* 0x000000000000894d */ /* 0x000fea0003800000 */
[----:B------:R-:W-:-:S04]  /*9db0*/  LOP3.LUT R3, R3, 0x2, RZ, 0xfc, !PT ;  /* 0x0000000203037812 */ /* 0x000fc800078efcff */
[----:B------:R-:W-:-:S13]  /*9dc0*/  ISETP.NE.AND P0, PT, R3, 0x3, PT ;  /* 0x000000030300780c */ /* 0x000fda0003f05270 */
[----:B------:R-:W-:Y:S05]  /*9dd0*/  @!P0 BRA `(.L_x_285) ;  /* 0x0000000000048947 */ /* 0x000fea0003800000 */
[----:B------:R-:W-:Y:S01]  /*9de0*/  BPT.TRAP 0x1 ;  /* 0x000000040000795c */ /* 0x000fe20000300000 */
.L_x_285:
[----:B01----:R-:W0:Y:S01]  /*9df0*/  S2R R6, SR_CgaCtaId ;  /* 0x0000000000067919 */ /* 0x003e220000008800 */
[----:B------:R-:W-:Y:S01]  /*9e00*/  IMAD.WIDE.U32 R2, R4, 0x24924925, RZ ;  /* 0x2492492504027825 */ /* 0x000fe200078e00ff */
[----:B------:R-:W-:-:S03]  /*9e10*/  MOV R5, 0x400 ;  /* 0x0000040000057802 */ /* 0x000fc60000000f00 */
[----:B------:R-:W-:-:S05]  /*9e20*/  IMAD.IADD R2, R4, 0x1, -R3 ;  /* 0x0000000104027824 */ /* 0x000fca00078e0a03 */
[----:B------:R-:W-:-:S04]  /*9e30*/  LEA.HI R2, R2, R3, RZ, 0x1f ;  /* 0x0000000302027211 */ /* 0x000fc800078ff8ff */
[----:B------:R-:W-:-:S05]  /*9e40*/  SHF.R.U32.HI R3, RZ, 0x2, R2 ;  /* 0x00000002ff037819 */ /* 0x000fca0000011602 */
[----:B------:R-:W-:Y:S01]  /*9e50*/  IMAD R4, R3, -0x7, R4 ;  /* 0xfffffff903047824 */ /* 0x000fe200078e0204 */
[----:B0-----:R-:W-:-:S05]  /*9e60*/  LEA R5, R6, R5, 0x18 ;  /* 0x0000000506057211 */ /* 0x001fca00078ec0ff */
[----:B------:R-:W-:Y:S01]  /*9e70*/  VIADD R3, R5, 0x38038 ;  /* 0x0003803805037836 */ /* 0x000fe20000000000 */
[----:B------:R-:W-:-:S03]  /*9e80*/  SHF.L.U32 R5, R0, 0x1f, RZ ;  /* 0x0000001f00057819 */ /* 0x000fc600000006ff */
[----:B------:R-:W-:-:S07]  /*9e90*/  IMAD R2, R4, 0x8, R3 ;  /* 0x0000000804027824 */ /* 0x000fce00078e0203 */
.L_x_286:
[----:B0-----:R0:W1:Y:S02]  /*9ea0*/  SYNCS.PHASECHK.TRANS64.TRYWAIT P0, [R2+URZ], R5 ;  /* 0x00000005020075a7 */ /* 0x001064000800017f */
[----:B-1----:R-:W-:Y:S05]  /*9eb0*/  @!P0 NANOSLEEP.SYNCS 0x989680 ;  /* 0x009896800000895d */ /* 0x002fea0003900000 */
[----:B------:R-:W1:Y:S02]  /*9ec0*/  @!P0 SYNCS.PHASECHK.TRANS64 P0, [R2+URZ], R5 ;  /* 0x00000005020085a7 */ /* 0x000e64000800007f */
[----:B-1----:R-:W-:Y:S05]  /*9ed0*/  @!P0 BRA `(.L_x_286) ;  /* 0xfffffffc00f08947 */ /* 0x002fea000383ffff */
[----:B------:R-:W-:-:S05]  /*9ee0*/  VIADD R4, R4, 0x1 ;  /* 0x0000000104047836 */ /* 0x000fca0000000000 */
[----:B------:R-:W-:-:S04]  /*9ef0*/  ISETP.NE.AND P0, PT, R4, 0x7, PT ;  /* 0x000000070400780c */ /* 0x000fc80003f05270 */
[----:B0-----:R-:W-:Y:S02]  /*9f00*/  SEL R5, RZ, 0x1, P0 ;  /* 0x00000001ff057807 */ /* 0x001fe40000000000 */
[----:B------:R-:W-:Y:S02]  /*9f10*/  SEL R4, R4, RZ, P0 ;  /* 0x000000ff04047207 */ /* 0x000fe40000000000 */
[----:B------:R-:W-:-:S03]  /*9f20*/  LOP3.LUT R7, R0, R5, RZ, 0x3c, !PT ;  /* 0x0000000500077212 */ /* 0x000fc600078e3cff */
[----:B------:R-:W-:Y:S01]  /*9f30*/  IMAD R0, R4, 0x8, R3 ;  /* 0x0000000804007824 */ /* 0x000fe200078e0203 */
[----:B------:R-:W-:-:S07]  /*9f40*/  SHF.L.U32 R5, R7, 0x1f, RZ ;  /* 0x0000001f07057819 */ /* 0x000fce00000006ff */
.L_x_287:
        /* <DEDUP_REMOVED lines=11> */
.L_x_288:
        /* <DEDUP_REMOVED lines=11> */
.L_x_289:
        /* <DEDUP_REMOVED lines=11> */
.L_x_290:
        /* <DEDUP_REMOVED lines=11> */
.L_x_291:
        /* <DEDUP_REMOVED lines=11> */
.L_x_292:
[----:B0-----:R0:W1:Y:S02]  /*a2c0*/  SYNCS.PHASECHK.TRANS64.TRYWAIT P0, [R4+URZ], R3 ;  /* 0x00000003040075a7 */ /* 0x001064000800017f */
[----:B-1----:R-:W-:Y:S05]  /*a2d0*/  @!P0 NANOSLEEP.SYNCS 0x989680 ;  /* 0x009896800000895d */ /* 0x002fea0003900000 */
[----:B------:R-:W1:Y:S02]  /*a2e0*/  @!P0 SYNCS.PHASECHK.TRANS64 P0, [R4+URZ], R3 ;  /* 0x00000003040085a7 */ /* 0x000e64000800007f */
[----:B-1----:R-:W-:Y:S05]  /*a2f0*/  @P0 EXIT ;  /* 0x000000000000094d */ /* 0x002fea0003800000 */
[----:B------:R-:W-:Y:S05]  /*a300*/  BRA `(.L_x_292) ;  /* 0xfffffffc00ec7947 */ /* 0x000fea000383ffff */
.L_x_293:
[----:B------:R-:W-:-:S00]  /*a310*/  BRA `(.L_x_293) ;  /* 0xfffffffc00fc7947 */ /* 0x000fc0000383ffff */
[----:B------:R-:W-:-:S00]  /*a320*/  NOP ;  /* 0x0000000000007918 */ /* 0x000fc00000000000 */
        /* <DEDUP_REMOVED lines=13> */
.L_x_294:


//--------------------- .nv.shared._ZN7cutlass13device_kernelINS_4conv6kernel13ConvUniversalINS1_16ConvProblemShapeILNS1_8OperatorE0ELi3EEENS1_10collective14CollectiveConvINS1_46MainloopSm90TmaGmmaWarpSpecializedImplicitGemmILS5_0ELi7ELi3EN4cute5tupleIJNSA_1CILi2EEENSC_ILi1EEESE_EEENS1_36KernelImplicitTmaWarpSpecializedSm90ELi1EEENSB_IJNSC_ILi128EEESI_NSB_IJNSC_ILi32EEEEEEEEENS_10tfloat32_tESM_NSA_8TiledMMAINSA_8MMA_AtomIJNSA_4SM904GMMA30MMA_64x128x8_F32TF32TF32_SS_TNILNSQ_7ScaleInE1ELSS_1EEEEEENSA_6LayoutINSB_IJSE_SE_SE_EEENSB_IJNSC_ILi0EEESX_SX_EEEEENSB_IJNSA_10UnderscoreES10_S10_EEEEENS7_6detail26Sm90ImplicitGemmTileTraitsINSA_20SM90_TMA_LOAD_IM2COLENSA_14ComposedLayoutINSA_7SwizzleILi3ELi4ELi3EEENSA_18smem_ptr_flag_bitsILi32EEENSV_INSB_IJNSB_IJNSC_ILi8EEENSC_ILi16EEEEEENSB_IJSJ_SE_EEENSB_IJSE_NSC_ILi7EEEEEEEEENSB_IJNSB_IJSJ_NSC_ILi256EEEEEENSB_IJSE_SX_EEENSB_IJSX_NSC_ILi4096EEEEEEEEEEEEEvEENS14_INSA_23SM90_TMA_LOAD_MULTICASTES1P_vEEEENS_8epilogue10collective6detail29Sm90TmaWarpSpecializedAdapterINS1V_15DefaultEpilogueISM_NSB_IJNSB_IJllllEEESE_SX_EEES20_NS1U_6thread17LinearCombinationISM_Li1EffLNS21_9ScaleType4KindE0ELNS_15FloatRoundStyleE2ESM_EENS_4gemm15EpilogueDefaultEEEEEvvEEEEvNT_6ParamsE --------------------------
	.section	.nv.shared._ZN7cutlass13device_kernelINS_4conv6kernel13ConvUniversalINS1_16ConvProblemShapeILNS1_8OperatorE0ELi3EEENS1_10collective14CollectiveConvINS1_46MainloopSm90TmaGmmaWarpSpecializedImplicitGemmILS5_0ELi7ELi3EN4cute5tupleIJNSA_1CILi2EEENSC_ILi1EEESE_EEENS1_36KernelImplicitTmaWarpSpecializedSm90ELi1EEENSB_IJNSC_ILi128EEESI_NSB_IJNSC_ILi32EEEEEEEEENS_10tfloat32_tESM_NSA_8TiledMMAINSA_8MMA_AtomIJNSA_4SM904GMMA30MMA_64x128x8_F32TF32TF32_SS_TNILNSQ_7ScaleInE1ELSS_1EEEEEENSA_6LayoutINSB_IJSE_SE_SE_EEENSB_IJNSC_ILi0EEESX_SX_EEEEENSB_IJNSA_10UnderscoreES10_S10_EEEEENS7_6detail26Sm90ImplicitGemmTileTraitsINSA_20SM90_TMA_LOAD_IM2COLENSA_14ComposedLayoutINSA_7SwizzleILi3ELi4ELi3EEENSA_18smem_ptr_flag_bitsILi32EEENSV_INSB_IJNSB_IJNSC_ILi8EEENSC_ILi16EEEEEENSB_IJSJ_SE_EEENSB_IJSE_NSC_ILi7EEEEEEEEENSB_IJNSB_IJSJ_NSC_ILi256EEEEEENSB_IJSE_SX_EEENSB_IJSX_NSC_ILi4096EEEEEEEEEEEEEvEENS14_INSA_23SM90_TMA_LOAD_MULTICASTES1P_vEEEENS_8epilogue10collective6detail29Sm90TmaWarpSpecializedAdapterINS1V_15DefaultEpilogueISM_NSB_IJNSB_IJllllEEESE_SX_EEES20_NS1U_6thread17LinearCombinationISM_Li1EffLNS21_9ScaleType4KindE0ELNS_15FloatRoundStyleE2ESM_EENS_4gemm15EpilogueDefaultEEEEEvvEEEEvNT_6ParamsE,"aw",@nobits
	.sectionflags	@""
	.align	16
	.zero		1024


//--------------------- .nv.shared.reserved.0     --------------------------
	.section	.nv.shared.reserved.0,"aw",@nobits
	.weak		__nv_reservedSMEM_offset_0_alias
	.size		__nv_reservedSMEM_offset_0_alias, 0, 0
	.other		__nv_reservedSMEM_offset_0_alias,@"STO_CUDA_RESERVED_SHARED STV_DEFAULT"
__nv_reservedSMEM_offset_0_alias:
	.zero		0


//--------------------- .nv.global                --------------------------
	.section	.nv.global,"aw",@nobits
.nv.global:
	.type		_ZN39_INTERNAL_2fac3f64_4_k_cu_bfcd005f_35854cute1_E,@object
	.size		_ZN39_INTERNAL_2fac3f64_4_k_cu_bfcd005f_35854cute1_E,(_ZN39_INTERNAL_2fac3f64_4_k_cu_bfcd005f_35854cuda3std3__45__cpo6cbeginE - _ZN39_INTERNAL_2fac3f64_4_k_cu_bfcd005f_35854cute1_E)
_ZN39_INTERNAL_2fac3f64_4_k_cu_bfcd005f_35854cute1_E:
	.zero		1
	.type		_ZN39_INTERNAL_2fac3f64_4_k_cu_bfcd005f_35854cuda3std3__45__cpo6cbeginE,@object
	.size		_ZN39_INTERNAL_2fac3f64_4_k_cu_bfcd005f_35854cuda3std3__45__cpo6cbeginE,(_ZN39_INTERNAL_2fac3f64_4_k_cu_bfcd005f_35854cuda3std3__48in_placeE - _ZN39_INTERNAL_2fac3f64_4_k_cu_bfcd005f_35854cuda3std3__45__cpo6cbeginE)
_ZN39_INTERNAL_2fac3f64_4_k_cu_bfcd005f_35854cuda3std3__45__cpo6cbeginE:
	.zero		1
	.type		_ZN39_INTERNAL_2fac3f64_4_k_cu_bfcd005f_35854cuda3std3__48in_placeE,@object
	.size		_ZN39_INTERNAL_2fac3f64_4_k_cu_bfcd005f_35854cuda3std3__48in_placeE,(_ZN39_INTERNAL_2fac3f64_4_k_cu_bfcd005f_35854cuda3std6ranges3__45__cpo9iter_moveE - _ZN39_INTERNAL_2fac3f64_4_k_cu_bfcd005f_35854cuda3std3__48in_placeE)
_ZN39_INTERNAL_2fac3f64_4_k_cu_bfcd005f_35854cuda3std3__48in_placeE:
	.zero		1
	.type		_ZN39_INTERNAL_2fac3f64_4_k_cu_bfcd005f_35854cuda3std6ranges3__45__cpo9iter_moveE,@object
	.size		_ZN39_INTERNAL_2fac3f64_4_k_cu_bfcd005f_35854cuda3std6ranges3__45__cpo9iter_moveE,(_ZN39_INTERNAL_2fac3f64_4_k_cu_bfcd005f_35854cuda3std3__45__cpo5beginE - _ZN39_INTERNAL_2fac3f64_4_k_cu_bfcd005f_35854cuda3std6ranges3__45__cpo9iter_moveE)
_ZN39_INTERNAL_2fac3f64_4_k_cu_bfcd005f_35854cuda3std6ranges3__45__cpo9iter_moveE:
	.zero		1
	.type		_ZN39_INTERNAL_2fac3f64_4_k_cu_bfcd005f_35854cuda3std3__45__cpo5beginE,@object
	.size		_ZN39_INTERNAL_2fac3f64_4_k_cu_bfcd005f_35854cuda3std3__45__cpo5beginE,(_ZN39_INTERNAL_2fac3f64_4_k_cu_bfcd005f_35854cuda3std3__441_GLOBAL__N__2fac3f64_4_k_cu_bfcd005f_35856ignoreE - _ZN39_INTERNAL_2fac3f64_4_k_cu_bfcd005f_35854cuda3std3__45__cpo5beginE)
_ZN39_INTERNAL_2fac3f64_4_k_cu_bfcd005f_35854cuda3std3__45__cpo5beginE:
	.zero		1
	.type		_ZN39_INTERNAL_2fac3f64_4_k_cu_bfcd005f_35854cuda3std3__441_GLOBAL__N__2fac3f64_4_k_cu_bfcd005f_35856ignoreE,@object
	.size		_ZN39_INTERNAL_2fac3f64_4_k_cu_bfcd005f_35854cuda3std3__441_GLOBAL__N__2fac3f64_4_k_cu_bfcd005f_35856ignoreE,(_ZN39_INTERNAL_2fac3f64_4_k_cu_bfcd005f_35854cute7productE - _ZN39_INTERNAL_2fac3f64_4_k_cu_bfcd005f_35854cuda3std3__441_GLOBAL__N__2fac3f64_4_k_cu_bfcd005f_35856ignoreE)
_ZN39_INTERNAL_2fac3f64_4_k_cu_bfcd005f_35854cuda3std3__441_GLOBAL__N__2fac3f64_4_k_cu_bfcd005f_35856ignoreE:
	.zero		1
	.type		_ZN39_INTERNAL_2fac3f64_4_k_cu_bfcd005f_35854cute7productE,@object
	.size		_ZN39_INTERNAL_2fac3f64_4_k_cu_bfcd005f_35854cute7productE,(_ZN39_INTERNAL_2fac3f64_4_k_cu_bfcd005f_35854cuda3std3__45__cpo3endE - _ZN39_INTERNAL_2fac3f64_4_k_cu_bfcd005f_35854cute7productE)
_ZN39_INTERNAL_2fac3f64_4_k_cu_bfcd005f_35854cute7productE:
	.zero		1
	.type		_ZN39_INTERNAL_2fac3f64_4_k_cu_bfcd005f_35854cuda3std3__45__cpo3endE,@object
	.size		_ZN39_INTERNAL_2fac3f64_4_k_cu_bfcd005f_35854cuda3std3__45__cpo3endE,(_ZN39_INTERNAL_2fac3f64_4_k_cu_bfcd005f_35854cuda3std3__419piecewise_constructE - _ZN39_INTERNAL_2fac3f64_4_k_cu_bfcd005f_35854cuda3std3__45__cpo3endE)
_ZN39_INTERNAL_2fac3f64_4_k_cu_bfcd005f_35854cuda3std3__45__cpo3endE:
	.zero		1
	.type		_ZN39_INTERNAL_2fac3f64_4_k_cu_bfcd005f_35854cuda3std3__419piecewise_constructE,@object
	.size		_ZN39_INTERNAL_2fac3f64_4_k_cu_bfcd005f_35854cuda3std3__419piecewise_constructE,(_ZN39_INTERNAL_2fac3f64_4_k_cu_bfcd005f_35854cuda3std3__45__cpo4cendE - _ZN39_INTERNAL_2fac3f64_4_k_cu_bfcd005f_35854cuda3std3__419piecewise_constructE)
_ZN39_INTERNAL_2fac3f64_4_k_cu_bfcd005f_35854cuda3std3__419piecewise_constructE:
	.zero		1
	.type		_ZN39_INTERNAL_2fac3f64_4_k_cu_bfcd005f_35854cuda3std3__45__cpo4cendE,@object
	.size		_ZN39_INTERNAL_2fac3f64_4_k_cu_bfcd005f_35854cuda3std3__45__cpo4cendE,(_ZN39_INTERNAL_2fac3f64_4_k_cu_bfcd005f_35854cuda3std6ranges3__45__cpo4swapE - _ZN39_INTERNAL_2fac3f64_4_k_cu_bfcd005f_35854cuda3std3__45__cpo4cendE)
_ZN39_INTERNAL_2fac3f64_4_k_cu_bfcd005f_35854cuda3std3__45__cpo4cendE:
	.zero		1
	.type		_ZN39_INTERNAL_2fac3f64_4_k_cu_bfcd005f_35854cuda3std6ranges3__45__cpo4swapE,@object
	.size		_ZN39_INTERNAL_2fac3f64_4_k_cu_bfcd005f_35854cuda3std6ranges3__45__cpo4swapE,(.L_7 - _ZN39_INTERNAL_2fac3f64_4_k_cu_bfcd005f_35854cuda3std6ranges3__45__cpo4swapE)
_ZN39_INTERNAL_2fac3f64_4_k_cu_bfcd005f_35854cuda3std6ranges3__45__cpo4swapE:
	.zero		1
.L_7:


//--------------------- .nv.constant0._ZN7cutlass13device_kernelINS_4conv6kernel13ConvUniversalINS1_16ConvProblemShapeILNS1_8OperatorE0ELi3EEENS1_10collective14CollectiveConvINS1_46MainloopSm90TmaGmmaWarpSpecializedImplicitGemmILS5_0ELi7ELi3EN4cute5tupleIJNSA_1CILi2EEENSC_ILi1EEESE_EEENS1_36KernelImplicitTmaWarpSpecializedSm90ELi1EEENSB_IJNSC_ILi128EEESI_NSB_IJNSC_ILi32EEEEEEEEENS_10tfloat32_tESM_NSA_8TiledMMAINSA_8MMA_AtomIJNSA_4SM904GMMA30MMA_64x128x8_F32TF32TF32_SS_TNILNSQ_7ScaleInE1ELSS_1EEEEEENSA_6LayoutINSB_IJSE_SE_SE_EEENSB_IJNSC_ILi0EEESX_SX_EEEEENSB_IJNSA_10UnderscoreES10_S10_EEEEENS7_6detail26Sm90ImplicitGemmTileTraitsINSA_20SM90_TMA_LOAD_IM2COLENSA_14ComposedLayoutINSA_7SwizzleILi3ELi4ELi3EEENSA_18smem_ptr_flag_bitsILi32EEENSV_INSB_IJNSB_IJNSC_ILi8EEENSC_ILi16EEEEEENSB_IJSJ_SE_EEENSB_IJSE_NSC_ILi7EEEEEEEEENSB_IJNSB_IJSJ_NSC_ILi256EEEEEENSB_IJSE_SX_EEENSB_IJSX_NSC_ILi4096EEEEEEEEEEEEEvEENS14_INSA_23SM90_TMA_LOAD_MULTICASTES1P_vEEEENS_8epilogue10collective6detail29Sm90TmaWarpSpecializedAdapterINS1V_15DefaultEpilogueISM_NSB_IJNSB_IJllllEEESE_SX_EEES20_NS1U_6thread17LinearCombinationISM_Li1EffLNS21_9ScaleType4KindE0ELNS_15FloatRoundStyleE2ESM_EENS_4gemm15EpilogueDefaultEEEEEvvEEEEvNT_6ParamsE --------------------------
	.section	.nv.constant0._ZN7cutlass13device_kernelINS_4conv6kernel13ConvUniversalINS1_16ConvProblemShapeILNS1_8OperatorE0ELi3EEENS1_10collective14CollectiveConvINS1_46MainloopSm90TmaGmmaWarpSpecializedImplicitGemmILS5_0ELi7ELi3EN4cute5tupleIJNSA_1CILi2EEENSC_ILi1EEESE_EEENS1_36KernelImplicitTmaWarpSpecializedSm90ELi1EEENSB_IJNSC_ILi128EEESI_NSB_IJNSC_ILi32EEEEEEEEENS_10tfloat32_tESM_NSA_8TiledMMAINSA_8MMA_AtomIJNSA_4SM904GMMA30MMA_64x128x8_F32TF32TF32_SS_TNILNSQ_7ScaleInE1ELSS_1EEEEEENSA_6LayoutINSB_IJSE_SE_SE_EEENSB_IJNSC_ILi0EEESX_SX_EEEEENSB_IJNSA_10UnderscoreES10_S10_EEEEENS7_6detail26Sm90ImplicitGemmTileTraitsINSA_20SM90_TMA_LOAD_IM2COLENSA_14ComposedLayoutINSA_7SwizzleILi3ELi4ELi3EEENSA_18smem_ptr_flag_bitsILi32EEENSV_INSB_IJNSB_IJNSC_ILi8EEENSC_ILi16EEEEEENSB_IJSJ_SE_EEENSB_IJSE_NSC_ILi7EEEEEEEEENSB_IJNSB_IJSJ_NSC_ILi256EEEEEENSB_IJSE_SX_EEENSB_IJSX_NSC_ILi4096EEEEEEEEEEEEEvEENS14_INSA_23SM90_TMA_LOAD_MULTICASTES1P_vEEEENS_8epilogue10collective6detail29Sm90TmaWarpSpecializedAdapterINS1V_15DefaultEpilogueISM_NSB_IJNSB_IJllllEEESE_SX_EEES20_NS1U_6thread17LinearCombinationISM_Li1EffLNS21_9ScaleType4KindE0ELNS_15FloatRoundStyleE2ESM_EENS_4gemm15EpilogueDefaultEEEEEvvEEEEvNT_6ParamsE,"a",@progbits
	.sectionflags	@""
	.align	4
.nv.constant0._ZN7cutlass13device_kernelINS_4conv6kernel13ConvUniversalINS1_16ConvProblemShapeILNS1_8OperatorE0ELi3EEENS1_10collective14CollectiveConvINS1_46MainloopSm90TmaGmmaWarpSpecializedImplicitGemmILS5_0ELi7ELi3EN4cute5tupleIJNSA_1CILi2EEENSC_ILi1EEESE_EEENS1_36KernelImplicitTmaWarpSpecializedSm90ELi1EEENSB_IJNSC_ILi128EEESI_NSB_IJNSC_ILi32EEEEEEEEENS_10tfloat32_tESM_NSA_8TiledMMAINSA_8MMA_AtomIJNSA_4SM904GMMA30MMA_64x128x8_F32TF32TF32_SS_TNILNSQ_7ScaleInE1ELSS_1EEEEEENSA_6LayoutINSB_IJSE_SE_SE_EEENSB_IJNSC_ILi0EEESX_SX_EEEEENSB_IJNSA_10UnderscoreES10_S10_EEEEENS7_6detail26Sm90ImplicitGemmTileTraitsINSA_20SM90_TMA_LOAD_IM2COLENSA_14ComposedLayoutINSA_7SwizzleILi3ELi4ELi3EEENSA_18smem_ptr_flag_bitsILi32EEENSV_INSB_IJNSB_IJNSC_ILi8EEENSC_ILi16EEEEEENSB_IJSJ_SE_EEENSB_IJSE_NSC_ILi7EEEEEEEEENSB_IJNSB_IJSJ_NSC_ILi256EEEEEENSB_IJSE_SX_EEENSB_IJSX_NSC_ILi4096EEEEEEEEEEEEEvEENS14_INSA_23SM90_TMA_LOAD_MULTICASTES1P_vEEEENS_8epilogue10collective6detail29Sm90TmaWarpSpecializedAdapterINS1V_15DefaultEpilogueISM_NSB_IJNSB_IJllllEEESE_SX_EEES20_NS1U_6thread17LinearCombinationISM_Li1EffLNS21_9ScaleType4KindE0ELNS_15FloatRoundStyleE2ESM_EENS_4gemm15EpilogueDefaultEEEEEvvEEEEvNT_6ParamsE:
	.zero		1664


//--------------------- SYMBOLS --------------------------

	.type		.nv.reservedSmem.offset0,@object
	.size		.nv.reservedSmem.offset0,0x4
